//
// Generated by NVIDIA NVVM Compiler
//
// Compiler Build ID: CL-36424714
// Cuda compilation tools, release 13.0, V13.0.88
// Based on NVVM 20.0.0
//

.version 9.0
.target sm_100
.address_size 64

	// .globl	_Z8init_rngP17curandStateXORWOWm
.global .align 4 .b8 precalc_xorwow_matrix[102400];
.global .align 4 .b8 precalc_xorwow_offset_matrix[102400];
.global .align 4 .b8 mrg32k3aM1[2304];
.global .align 4 .b8 mrg32k3aM2[2304];
.global .align 4 .b8 mrg32k3aM1SubSeq[2016];
.global .align 4 .b8 mrg32k3aM2SubSeq[2016];
.global .align 4 .b8 mrg32k3aM1Seq[2304];
.global .align 4 .b8 mrg32k3aM2Seq[2304];
.const .align 8 .b8 __cr_lgamma_table[72];
.const .align 4 .f32 d_a;
.const .align 4 .f32 d_sigma;
.const .align 4 .f32 d_r0;
.const .align 4 .f32 d_dt;
.const .align 4 .f32 d_mat_spacing;
.const .align 4 .f32 d_exp_adt;
.const .align 4 .f32 d_sig_st;
.const .align 4 .f32 d_one_minus_exp_adt_over_a;
.const .align 4 .f32 d_one_minus_exp_adt_over_a_sq;
.const .align 4 .b8 d_drift_table[4000];
.const .align 4 .b8 d_sigma_drift_table[4000];
// _ZZ28simulate_ZBC_control_variatePfS_S_S_S_P17curandStateXORWOWfffPKfS3_E13warp_ZBC_sums has been demoted
// _ZZ28simulate_ZBC_control_variatePfS_S_S_S_P17curandStateXORWOWfffPKfS3_E17warp_control_sums has been demoted
// _ZZ28simulate_ZBC_control_variatePfS_S_S_S_P17curandStateXORWOWfffPKfS3_E16warp_ZBC_sq_sums has been demoted
// _ZZ28simulate_ZBC_control_variatePfS_S_S_S_P17curandStateXORWOWfffPKfS3_E20warp_control_sq_sums has been demoted
// _ZZ28simulate_ZBC_control_variatePfS_S_S_S_P17curandStateXORWOWfffPKfS3_E15warp_cross_sums has been demoted

.visible .entry _Z8init_rngP17curandStateXORWOWm(
	.param .u64 .ptr .align 1 _Z8init_rngP17curandStateXORWOWm_param_0,
	.param .u64 _Z8init_rngP17curandStateXORWOWm_param_1
)
{
	.reg .pred 	%p<25>;
	.reg .b32 	%r<413>;
	.reg .b64 	%rd<19>;

	ld.param.u64 	%rd8, [_Z8init_rngP17curandStateXORWOWm_param_0];
	ld.param.u64 	%rd9, [_Z8init_rngP17curandStateXORWOWm_param_1];
	mov.u32 	%r183, %ctaid.x;
	mov.u32 	%r184, %ntid.x;
	mov.u32 	%r185, %tid.x;
	mad.lo.s32 	%r1, %r183, %r184, %r185;
	setp.gt.s32 	%p1, %r1, 1048575;
	@%p1 bra 	$L__BB0_44;
	cvta.to.global.u64 	%rd10, %rd8;
	cvt.s64.s32 	%rd18, %r1;
	mul.wide.s32 	%rd11, %r1, 48;
	add.s64 	%rd2, %rd10, %rd11;
	cvt.u32.u64 	%r186, %rd9;
	xor.b32  	%r187, %r186, -1429050551;
	mul.lo.s32 	%r188, %r187, 1099087573;
	{ .reg .b32 tmp; mov.b64 {tmp, %r189}, %rd9; }
	xor.b32  	%r190, %r189, -136515619;
	mul.lo.s32 	%r191, %r190, -1703105765;
	add.s32 	%r192, %r188, %r191;
	add.s32 	%r193, %r192, 6615241;
	add.s32 	%r194, %r188, 123456789;
	st.global.v2.u32 	[%rd2], {%r193, %r194};
	xor.b32  	%r195, %r188, 362436069;
	add.s32 	%r196, %r191, 521288629;
	st.global.v2.u32 	[%rd2+8], {%r195, %r196};
	xor.b32  	%r197, %r191, 88675123;
	add.s32 	%r198, %r188, 5783321;
	st.global.v2.u32 	[%rd2+16], {%r197, %r198};
	setp.eq.s32 	%p2, %r1, 0;
	@%p2 bra 	$L__BB0_43;
	mov.b32 	%r319, 0;
$L__BB0_3:
	and.b64  	%rd4, %rd18, 3;
	setp.eq.s64 	%p3, %rd4, 0;
	@%p3 bra 	$L__BB0_42;
	mul.wide.u32 	%rd12, %r319, 3200;
	mov.u64 	%rd13, precalc_xorwow_matrix;
	add.s64 	%rd5, %rd13, %rd12;
	cvt.u32.u64 	%r3, %rd4;
	mov.b32 	%r320, 0;
$L__BB0_5:
	mov.b32 	%r333, 0;
	mov.u32 	%r334, %r333;
	mov.u32 	%r335, %r333;
	mov.u32 	%r336, %r333;
	mov.u32 	%r337, %r333;
	mov.u32 	%r326, %r333;
$L__BB0_6:
	mul.wide.u32 	%rd14, %r326, 4;
	add.s64 	%rd15, %rd2, %rd14;
	ld.global.u32 	%r11, [%rd15+4];
	shl.b32 	%r12, %r326, 5;
	mov.b32 	%r332, 0;
$L__BB0_7:
	.pragma "nounroll";
	shr.u32 	%r203, %r11, %r332;
	and.b32  	%r204, %r203, 1;
	setp.eq.b32 	%p4, %r204, 1;
	not.pred 	%p5, %p4;
	add.s32 	%r205, %r12, %r332;
	mul.lo.s32 	%r206, %r205, 5;
	mul.wide.u32 	%rd16, %r206, 4;
	add.s64 	%rd6, %rd5, %rd16;
	@%p5 bra 	$L__BB0_9;
	ld.global.u32 	%r207, [%rd6];
	xor.b32  	%r337, %r337, %r207;
	ld.global.u32 	%r208, [%rd6+4];
	xor.b32  	%r336, %r336, %r208;
	ld.global.u32 	%r209, [%rd6+8];
	xor.b32  	%r335, %r335, %r209;
	ld.global.u32 	%r210, [%rd6+12];
	xor.b32  	%r334, %r334, %r210;
	ld.global.u32 	%r211, [%rd6+16];
	xor.b32  	%r333, %r333, %r211;
$L__BB0_9:
	and.b32  	%r213, %r203, 2;
	setp.eq.s32 	%p6, %r213, 0;
	@%p6 bra 	$L__BB0_11;
	ld.global.u32 	%r214, [%rd6+20];
	xor.b32  	%r337, %r337, %r214;
	ld.global.u32 	%r215, [%rd6+24];
	xor.b32  	%r336, %r336, %r215;
	ld.global.u32 	%r216, [%rd6+28];
	xor.b32  	%r335, %r335, %r216;
	ld.global.u32 	%r217, [%rd6+32];
	xor.b32  	%r334, %r334, %r217;
	ld.global.u32 	%r218, [%rd6+36];
	xor.b32  	%r333, %r333, %r218;
$L__BB0_11:
	and.b32  	%r220, %r203, 4;
	setp.eq.s32 	%p7, %r220, 0;
	@%p7 bra 	$L__BB0_13;
	ld.global.u32 	%r221, [%rd6+40];
	xor.b32  	%r337, %r337, %r221;
	ld.global.u32 	%r222, [%rd6+44];
	xor.b32  	%r336, %r336, %r222;
	ld.global.u32 	%r223, [%rd6+48];
	xor.b32  	%r335, %r335, %r223;
	ld.global.u32 	%r224, [%rd6+52];
	xor.b32  	%r334, %r334, %r224;
	ld.global.u32 	%r225, [%rd6+56];
	xor.b32  	%r333, %r333, %r225;
$L__BB0_13:
	and.b32  	%r227, %r203, 8;
	setp.eq.s32 	%p8, %r227, 0;
	@%p8 bra 	$L__BB0_15;
	ld.global.u32 	%r228, [%rd6+60];
	xor.b32  	%r337, %r337, %r228;
	ld.global.u32 	%r229, [%rd6+64];
	xor.b32  	%r336, %r336, %r229;
	ld.global.u32 	%r230, [%rd6+68];
	xor.b32  	%r335, %r335, %r230;
	ld.global.u32 	%r231, [%rd6+72];
	xor.b32  	%r334, %r334, %r231;
	ld.global.u32 	%r232, [%rd6+76];
	xor.b32  	%r333, %r333, %r232;
$L__BB0_15:
	and.b32  	%r234, %r203, 16;
	setp.eq.s32 	%p9, %r234, 0;
	@%p9 bra 	$L__BB0_17;
	ld.global.u32 	%r235, [%rd6+80];
	xor.b32  	%r337, %r337, %r235;
	ld.global.u32 	%r236, [%rd6+84];
	xor.b32  	%r336, %r336, %r236;
	ld.global.u32 	%r237, [%rd6+88];
	xor.b32  	%r335, %r335, %r237;
	ld.global.u32 	%r238, [%rd6+92];
	xor.b32  	%r334, %r334, %r238;
	ld.global.u32 	%r239, [%rd6+96];
	xor.b32  	%r333, %r333, %r239;
$L__BB0_17:
	and.b32  	%r241, %r203, 32;
	setp.eq.s32 	%p10, %r241, 0;
	@%p10 bra 	$L__BB0_19;
	ld.global.u32 	%r242, [%rd6+100];
	xor.b32  	%r337, %r337, %r242;
	ld.global.u32 	%r243, [%rd6+104];
	xor.b32  	%r336, %r336, %r243;
	ld.global.u32 	%r244, [%rd6+108];
	xor.b32  	%r335, %r335, %r244;
	ld.global.u32 	%r245, [%rd6+112];
	xor.b32  	%r334, %r334, %r245;
	ld.global.u32 	%r246, [%rd6+116];
	xor.b32  	%r333, %r333, %r246;
$L__BB0_19:
	and.b32  	%r248, %r203, 64;
	setp.eq.s32 	%p11, %r248, 0;
	@%p11 bra 	$L__BB0_21;
	ld.global.u32 	%r249, [%rd6+120];
	xor.b32  	%r337, %r337, %r249;
	ld.global.u32 	%r250, [%rd6+124];
	xor.b32  	%r336, %r336, %r250;
	ld.global.u32 	%r251, [%rd6+128];
	xor.b32  	%r335, %r335, %r251;
	ld.global.u32 	%r252, [%rd6+132];
	xor.b32  	%r334, %r334, %r252;
	ld.global.u32 	%r253, [%rd6+136];
	xor.b32  	%r333, %r333, %r253;
$L__BB0_21:
	and.b32  	%r255, %r203, 128;
	setp.eq.s32 	%p12, %r255, 0;
	@%p12 bra 	$L__BB0_23;
	ld.global.u32 	%r256, [%rd6+140];
	xor.b32  	%r337, %r337, %r256;
	ld.global.u32 	%r257, [%rd6+144];
	xor.b32  	%r336, %r336, %r257;
	ld.global.u32 	%r258, [%rd6+148];
	xor.b32  	%r335, %r335, %r258;
	ld.global.u32 	%r259, [%rd6+152];
	xor.b32  	%r334, %r334, %r259;
	ld.global.u32 	%r260, [%rd6+156];
	xor.b32  	%r333, %r333, %r260;
$L__BB0_23:
	and.b32  	%r262, %r203, 256;
	setp.eq.s32 	%p13, %r262, 0;
	@%p13 bra 	$L__BB0_25;
	ld.global.u32 	%r263, [%rd6+160];
	xor.b32  	%r337, %r337, %r263;
	ld.global.u32 	%r264, [%rd6+164];
	xor.b32  	%r336, %r336, %r264;
	ld.global.u32 	%r265, [%rd6+168];
	xor.b32  	%r335, %r335, %r265;
	ld.global.u32 	%r266, [%rd6+172];
	xor.b32  	%r334, %r334, %r266;
	ld.global.u32 	%r267, [%rd6+176];
	xor.b32  	%r333, %r333, %r267;
$L__BB0_25:
	and.b32  	%r269, %r203, 512;
	setp.eq.s32 	%p14, %r269, 0;
	@%p14 bra 	$L__BB0_27;
	ld.global.u32 	%r270, [%rd6+180];
	xor.b32  	%r337, %r337, %r270;
	ld.global.u32 	%r271, [%rd6+184];
	xor.b32  	%r336, %r336, %r271;
	ld.global.u32 	%r272, [%rd6+188];
	xor.b32  	%r335, %r335, %r272;
	ld.global.u32 	%r273, [%rd6+192];
	xor.b32  	%r334, %r334, %r273;
	ld.global.u32 	%r274, [%rd6+196];
	xor.b32  	%r333, %r333, %r274;
$L__BB0_27:
	and.b32  	%r276, %r203, 1024;
	setp.eq.s32 	%p15, %r276, 0;
	@%p15 bra 	$L__BB0_29;
	ld.global.u32 	%r277, [%rd6+200];
	xor.b32  	%r337, %r337, %r277;
	ld.global.u32 	%r278, [%rd6+204];
	xor.b32  	%r336, %r336, %r278;
	ld.global.u32 	%r279, [%rd6+208];
	xor.b32  	%r335, %r335, %r279;
	ld.global.u32 	%r280, [%rd6+212];
	xor.b32  	%r334, %r334, %r280;
	ld.global.u32 	%r281, [%rd6+216];
	xor.b32  	%r333, %r333, %r281;
$L__BB0_29:
	and.b32  	%r283, %r203, 2048;
	setp.eq.s32 	%p16, %r283, 0;
	@%p16 bra 	$L__BB0_31;
	ld.global.u32 	%r284, [%rd6+220];
	xor.b32  	%r337, %r337, %r284;
	ld.global.u32 	%r285, [%rd6+224];
	xor.b32  	%r336, %r336, %r285;
	ld.global.u32 	%r286, [%rd6+228];
	xor.b32  	%r335, %r335, %r286;
	ld.global.u32 	%r287, [%rd6+232];
	xor.b32  	%r334, %r334, %r287;
	ld.global.u32 	%r288, [%rd6+236];
	xor.b32  	%r333, %r333, %r288;
$L__BB0_31:
	and.b32  	%r290, %r203, 4096;
	setp.eq.s32 	%p17, %r290, 0;
	@%p17 bra 	$L__BB0_33;
	ld.global.u32 	%r291, [%rd6+240];
	xor.b32  	%r337, %r337, %r291;
	ld.global.u32 	%r292, [%rd6+244];
	xor.b32  	%r336, %r336, %r292;
	ld.global.u32 	%r293, [%rd6+248];
	xor.b32  	%r335, %r335, %r293;
	ld.global.u32 	%r294, [%rd6+252];
	xor.b32  	%r334, %r334, %r294;
	ld.global.u32 	%r295, [%rd6+256];
	xor.b32  	%r333, %r333, %r295;
$L__BB0_33:
	and.b32  	%r297, %r203, 8192;
	setp.eq.s32 	%p18, %r297, 0;
	@%p18 bra 	$L__BB0_35;
	ld.global.u32 	%r298, [%rd6+260];
	xor.b32  	%r337, %r337, %r298;
	ld.global.u32 	%r299, [%rd6+264];
	xor.b32  	%r336, %r336, %r299;
	ld.global.u32 	%r300, [%rd6+268];
	xor.b32  	%r335, %r335, %r300;
	ld.global.u32 	%r301, [%rd6+272];
	xor.b32  	%r334, %r334, %r301;
	ld.global.u32 	%r302, [%rd6+276];
	xor.b32  	%r333, %r333, %r302;
$L__BB0_35:
	and.b32  	%r304, %r203, 16384;
	setp.eq.s32 	%p19, %r304, 0;
	@%p19 bra 	$L__BB0_37;
	ld.global.u32 	%r305, [%rd6+280];
	xor.b32  	%r337, %r337, %r305;
	ld.global.u32 	%r306, [%rd6+284];
	xor.b32  	%r336, %r336, %r306;
	ld.global.u32 	%r307, [%rd6+288];
	xor.b32  	%r335, %r335, %r307;
	ld.global.u32 	%r308, [%rd6+292];
	xor.b32  	%r334, %r334, %r308;
	ld.global.u32 	%r309, [%rd6+296];
	xor.b32  	%r333, %r333, %r309;
$L__BB0_37:
	and.b32  	%r311, %r203, 32768;
	setp.eq.s32 	%p20, %r311, 0;
	@%p20 bra 	$L__BB0_39;
	ld.global.u32 	%r312, [%rd6+300];
	xor.b32  	%r337, %r337, %r312;
	ld.global.u32 	%r313, [%rd6+304];
	xor.b32  	%r336, %r336, %r313;
	ld.global.u32 	%r314, [%rd6+308];
	xor.b32  	%r335, %r335, %r314;
	ld.global.u32 	%r315, [%rd6+312];
	xor.b32  	%r334, %r334, %r315;
	ld.global.u32 	%r316, [%rd6+316];
	xor.b32  	%r333, %r333, %r316;
$L__BB0_39:
	add.s32 	%r332, %r332, 16;
	setp.ne.s32 	%p21, %r332, 32;
	@%p21 bra 	$L__BB0_7;
	mad.lo.s32 	%r317, %r326, -31, %r12;
	add.s32 	%r326, %r317, 1;
	setp.ne.s32 	%p22, %r326, 5;
	@%p22 bra 	$L__BB0_6;
	st.global.u32 	[%rd2+4], %r337;
	st.global.u32 	[%rd2+8], %r336;
	st.global.u32 	[%rd2+12], %r335;
	st.global.u32 	[%rd2+16], %r334;
	st.global.u32 	[%rd2+20], %r333;
	add.s32 	%r320, %r320, 1;
	setp.lt.u32 	%p23, %r320, %r3;
	@%p23 bra 	$L__BB0_5;
$L__BB0_42:
	shr.u64 	%rd7, %rd18, 2;
	add.s32 	%r319, %r319, 1;
	setp.gt.u64 	%p24, %rd18, 3;
	mov.u64 	%rd18, %rd7;
	@%p24 bra 	$L__BB0_3;
$L__BB0_43:
	mov.b32 	%r318, 0;
	st.global.v2.u32 	[%rd2+24], {%r318, %r318};
	st.global.u32 	[%rd2+32], %r318;
	mov.b64 	%rd17, 0;
	st.global.u64 	[%rd2+40], %rd17;
$L__BB0_44:
	ret;

}
	// .globl	_Z28simulate_ZBC_control_variatePfS_S_S_S_P17curandStateXORWOWfffPKfS3_
.visible .entry _Z28simulate_ZBC_control_variatePfS_S_S_S_P17curandStateXORWOWfffPKfS3_(
	.param .u64 .ptr .align 1 _Z28simulate_ZBC_control_variatePfS_S_S_S_P17curandStateXORWOWfffPKfS3__param_0,
	.param .u64 .ptr .align 1 _Z28simulate_ZBC_control_variatePfS_S_S_S_P17curandStateXORWOWfffPKfS3__param_1,
	.param .u64 .ptr .align 1 _Z28simulate_ZBC_control_variatePfS_S_S_S_P17curandStateXORWOWfffPKfS3__param_2,
	.param .u64 .ptr .align 1 _Z28simulate_ZBC_control_variatePfS_S_S_S_P17curandStateXORWOWfffPKfS3__param_3,
	.param .u64 .ptr .align 1 _Z28simulate_ZBC_control_variatePfS_S_S_S_P17curandStateXORWOWfffPKfS3__param_4,
	.param .u64 .ptr .align 1 _Z28simulate_ZBC_control_variatePfS_S_S_S_P17curandStateXORWOWfffPKfS3__param_5,
	.param .f32 _Z28simulate_ZBC_control_variatePfS_S_S_S_P17curandStateXORWOWfffPKfS3__param_6,
	.param .f32 _Z28simulate_ZBC_control_variatePfS_S_S_S_P17curandStateXORWOWfffPKfS3__param_7,
	.param .f32 _Z28simulate_ZBC_control_variatePfS_S_S_S_P17curandStateXORWOWfffPKfS3__param_8,
	.param .u64 .ptr .align 1 _Z28simulate_ZBC_control_variatePfS_S_S_S_P17curandStateXORWOWfffPKfS3__param_9,
	.param .u64 .ptr .align 1 _Z28simulate_ZBC_control_variatePfS_S_S_S_P17curandStateXORWOWfffPKfS3__param_10
)
{
	.reg .pred 	%p<76>;
	.reg .b32 	%r<334>;
	.reg .b32 	%f<517>;
	.reg .b64 	%rd<43>;
	.reg .b64 	%fd<2>;
	// demoted variable
	.shared .align 4 .b8 _ZZ28simulate_ZBC_control_variatePfS_S_S_S_P17curandStateXORWOWfffPKfS3_E13warp_ZBC_sums[128];
	// demoted variable
	.shared .align 4 .b8 _ZZ28simulate_ZBC_control_variatePfS_S_S_S_P17curandStateXORWOWfffPKfS3_E17warp_control_sums[128];
	// demoted variable
	.shared .align 4 .b8 _ZZ28simulate_ZBC_control_variatePfS_S_S_S_P17curandStateXORWOWfffPKfS3_E16warp_ZBC_sq_sums[128];
	// demoted variable
	.shared .align 4 .b8 _ZZ28simulate_ZBC_control_variatePfS_S_S_S_P17curandStateXORWOWfffPKfS3_E20warp_control_sq_sums[128];
	// demoted variable
	.shared .align 4 .b8 _ZZ28simulate_ZBC_control_variatePfS_S_S_S_P17curandStateXORWOWfffPKfS3_E15warp_cross_sums[128];
	ld.param.u64 	%rd12, [_Z28simulate_ZBC_control_variatePfS_S_S_S_P17curandStateXORWOWfffPKfS3__param_3];
	ld.param.u64 	%rd14, [_Z28simulate_ZBC_control_variatePfS_S_S_S_P17curandStateXORWOWfffPKfS3__param_5];
	ld.param.f32 	%f96, [_Z28simulate_ZBC_control_variatePfS_S_S_S_P17curandStateXORWOWfffPKfS3__param_6];
	ld.param.f32 	%f97, [_Z28simulate_ZBC_control_variatePfS_S_S_S_P17curandStateXORWOWfffPKfS3__param_7];
	ld.param.f32 	%f98, [_Z28simulate_ZBC_control_variatePfS_S_S_S_P17curandStateXORWOWfffPKfS3__param_8];
	ld.param.u64 	%rd15, [_Z28simulate_ZBC_control_variatePfS_S_S_S_P17curandStateXORWOWfffPKfS3__param_9];
	ld.param.u64 	%rd16, [_Z28simulate_ZBC_control_variatePfS_S_S_S_P17curandStateXORWOWfffPKfS3__param_10];
	cvta.to.global.u64 	%rd1, %rd16;
	cvta.to.global.u64 	%rd2, %rd15;
	mov.u32 	%r76, %ctaid.x;
	mov.u32 	%r77, %ntid.x;
	mov.u32 	%r1, %tid.x;
	mad.lo.s32 	%r2, %r76, %r77, %r1;
	and.b32  	%r3, %r1, 31;
	setp.gt.s32 	%p1, %r2, 1048575;
	mov.f32 	%f512, 0f00000000;
	mov.f32 	%f513, %f512;
	mov.f32 	%f514, %f512;
	mov.f32 	%f515, %f512;
	mov.f32 	%f516, %f512;
	@%p1 bra 	$L__BB1_27;
	cvta.to.global.u64 	%rd17, %rd14;
	mul.wide.s32 	%rd18, %r2, 48;
	add.s64 	%rd3, %rd17, %rd18;
	ld.global.v2.u32 	{%r295, %r294}, [%rd3];
	ld.global.v2.u32 	{%r293, %r327}, [%rd3+8];
	ld.global.v2.u32 	{%r326, %r325}, [%rd3+16];
	ld.global.v2.u32 	{%r324, %r11}, [%rd3+24];
	ld.global.f32 	%f485, [%rd3+32];
	ld.global.f64 	%fd1, [%rd3+40];
	ld.const.f32 	%f502, [d_r0];
	ld.const.f32 	%f3, [d_dt];
	div.rn.f32 	%f101, %f96, %f3;
	cvt.rzi.s32.f32 	%r13, %f101;
	setp.lt.s32 	%p2, %r13, 1;
	mov.f32 	%f504, 0f00000000;
	mov.f32 	%f503, %f502;
	mov.f32 	%f505, %f504;
	@%p2 bra 	$L__BB1_14;
	ld.const.f32 	%f4, [d_sig_st];
	ld.const.f32 	%f5, [d_exp_adt];
	setp.eq.s32 	%p3, %r13, 1;
	mov.f32 	%f505, 0f00000000;
	mov.b64 	%rd42, 0;
	mov.f32 	%f504, %f505;
	mov.f32 	%f496, %f502;
	@%p3 bra 	$L__BB1_10;
	mov.u64 	%rd21, d_drift_table;
	add.s64 	%rd41, %rd21, 4;
	and.b32  	%r79, %r13, 2147483646;
	neg.s32 	%r282, %r79;
	mov.f32 	%f505, 0f00000000;
	mov.f32 	%f503, %f502;
$L__BB1_4:
	ld.const.f32 	%f11, [%rd41+-4];
	setp.eq.s32 	%p4, %r324, 1;
	mov.u32 	%r290, %r325;
	mov.u32 	%r291, %r326;
	mov.u32 	%r292, %r327;
	mov.f32 	%f486, %f485;
	@%p4 bra 	$L__BB1_6;
	shr.u32 	%r80, %r294, 2;
	xor.b32  	%r81, %r80, %r294;
	shl.b32 	%r82, %r325, 4;
	shl.b32 	%r83, %r81, 1;
	xor.b32  	%r84, %r82, %r83;
	xor.b32  	%r85, %r84, %r325;
	xor.b32  	%r291, %r85, %r81;
	add.s32 	%r86, %r295, %r291;
	add.s32 	%r87, %r86, 362437;
	shr.u32 	%r88, %r293, 2;
	xor.b32  	%r89, %r88, %r293;
	shl.b32 	%r90, %r291, 4;
	shl.b32 	%r91, %r89, 1;
	xor.b32  	%r92, %r91, %r90;
	xor.b32  	%r93, %r92, %r89;
	xor.b32  	%r290, %r93, %r291;
	add.s32 	%r295, %r295, 724874;
	add.s32 	%r94, %r290, %r295;
	cvt.rn.f32.u32 	%f105, %r87;
	fma.rn.f32 	%f106, %f105, 0f2F800000, 0f2F000000;
	cvt.rn.f32.u32 	%f107, %r94;
	fma.rn.f32 	%f108, %f107, 0f30C90FDB, 0f30490FDB;
	setp.lt.f32 	%p5, %f106, 0f00800000;
	mul.f32 	%f109, %f106, 0f4B000000;
	selp.f32 	%f110, %f109, %f106, %p5;
	selp.f32 	%f111, 0fC1B80000, 0f00000000, %p5;
	mov.b32 	%r95, %f110;
	add.s32 	%r96, %r95, -1059760811;
	and.b32  	%r97, %r96, -8388608;
	sub.s32 	%r98, %r95, %r97;
	mov.b32 	%f112, %r98;
	cvt.rn.f32.s32 	%f113, %r97;
	fma.rn.f32 	%f114, %f113, 0f34000000, %f111;
	add.f32 	%f115, %f112, 0fBF800000;
	fma.rn.f32 	%f116, %f115, 0fBE055027, 0f3E1039F6;
	fma.rn.f32 	%f117, %f116, %f115, 0fBDF8CDCC;
	fma.rn.f32 	%f118, %f117, %f115, 0f3E0F2955;
	fma.rn.f32 	%f119, %f118, %f115, 0fBE2AD8B9;
	fma.rn.f32 	%f120, %f119, %f115, 0f3E4CED0B;
	fma.rn.f32 	%f121, %f120, %f115, 0fBE7FFF22;
	fma.rn.f32 	%f122, %f121, %f115, 0f3EAAAA78;
	fma.rn.f32 	%f123, %f122, %f115, 0fBF000000;
	mul.f32 	%f124, %f115, %f123;
	fma.rn.f32 	%f125, %f124, %f115, %f115;
	fma.rn.f32 	%f126, %f114, 0f3F317218, %f125;
	setp.gt.u32 	%p6, %r95, 2139095039;
	fma.rn.f32 	%f127, %f110, 0f7F800000, 0f7F800000;
	selp.f32 	%f128, %f127, %f126, %p6;
	setp.eq.f32 	%p7, %f110, 0f00000000;
	mul.f32 	%f129, %f128, 0fC0000000;
	selp.f32 	%f130, 0f7F800000, %f129, %p7;
	sqrt.rn.f32 	%f131, %f130;
	sin.approx.f32 	%f132, %f108;
	cos.approx.f32 	%f133, %f108;
	mul.f32 	%f486, %f131, %f132;
	mul.f32 	%f485, %f131, %f133;
	mov.u32 	%r292, %r325;
	mov.u32 	%r293, %r326;
	mov.u32 	%r294, %r327;
	mov.u32 	%r325, %r290;
	mov.u32 	%r326, %r291;
	mov.u32 	%r327, %r292;
$L__BB1_6:
	setp.ne.s32 	%p8, %r324, 1;
	mul.f32 	%f134, %f486, %f4;
	add.f32 	%f135, %f11, %f134;
	fma.rn.f32 	%f16, %f502, %f5, %f135;
	add.f32 	%f136, %f502, %f16;
	mul.f32 	%f137, %f136, 0f3F000000;
	fma.rn.f32 	%f17, %f3, %f137, %f504;
	sub.f32 	%f138, %f11, %f134;
	fma.rn.f32 	%f18, %f503, %f5, %f138;
	add.f32 	%f139, %f503, %f18;
	mul.f32 	%f140, %f139, 0f3F000000;
	fma.rn.f32 	%f19, %f3, %f140, %f505;
	ld.const.f32 	%f20, [%rd41];
	mov.b32 	%r324, 0;
	mov.f32 	%f488, %f485;
	@%p8 bra 	$L__BB1_8;
	shr.u32 	%r101, %r294, 2;
	xor.b32  	%r102, %r101, %r294;
	shl.b32 	%r103, %r290, 4;
	shl.b32 	%r104, %r102, 1;
	xor.b32  	%r105, %r103, %r104;
	xor.b32  	%r106, %r105, %r290;
	xor.b32  	%r326, %r106, %r102;
	add.s32 	%r107, %r295, %r326;
	add.s32 	%r108, %r107, 362437;
	shr.u32 	%r109, %r293, 2;
	xor.b32  	%r110, %r109, %r293;
	shl.b32 	%r111, %r326, 4;
	shl.b32 	%r112, %r110, 1;
	xor.b32  	%r113, %r112, %r111;
	xor.b32  	%r114, %r113, %r110;
	xor.b32  	%r325, %r114, %r326;
	add.s32 	%r295, %r295, 724874;
	add.s32 	%r115, %r325, %r295;
	cvt.rn.f32.u32 	%f141, %r108;
	fma.rn.f32 	%f142, %f141, 0f2F800000, 0f2F000000;
	cvt.rn.f32.u32 	%f143, %r115;
	fma.rn.f32 	%f144, %f143, 0f30C90FDB, 0f30490FDB;
	setp.lt.f32 	%p9, %f142, 0f00800000;
	mul.f32 	%f145, %f142, 0f4B000000;
	selp.f32 	%f146, %f145, %f142, %p9;
	selp.f32 	%f147, 0fC1B80000, 0f00000000, %p9;
	mov.b32 	%r116, %f146;
	add.s32 	%r117, %r116, -1059760811;
	and.b32  	%r118, %r117, -8388608;
	sub.s32 	%r119, %r116, %r118;
	mov.b32 	%f148, %r119;
	cvt.rn.f32.s32 	%f149, %r118;
	fma.rn.f32 	%f150, %f149, 0f34000000, %f147;
	add.f32 	%f151, %f148, 0fBF800000;
	fma.rn.f32 	%f152, %f151, 0fBE055027, 0f3E1039F6;
	fma.rn.f32 	%f153, %f152, %f151, 0fBDF8CDCC;
	fma.rn.f32 	%f154, %f153, %f151, 0f3E0F2955;
	fma.rn.f32 	%f155, %f154, %f151, 0fBE2AD8B9;
	fma.rn.f32 	%f156, %f155, %f151, 0f3E4CED0B;
	fma.rn.f32 	%f157, %f156, %f151, 0fBE7FFF22;
	fma.rn.f32 	%f158, %f157, %f151, 0f3EAAAA78;
	fma.rn.f32 	%f159, %f158, %f151, 0fBF000000;
	mul.f32 	%f160, %f151, %f159;
	fma.rn.f32 	%f161, %f160, %f151, %f151;
	fma.rn.f32 	%f162, %f150, 0f3F317218, %f161;
	setp.gt.u32 	%p10, %r116, 2139095039;
	fma.rn.f32 	%f163, %f146, 0f7F800000, 0f7F800000;
	selp.f32 	%f164, %f163, %f162, %p10;
	setp.eq.f32 	%p11, %f146, 0f00000000;
	mul.f32 	%f165, %f164, 0fC0000000;
	selp.f32 	%f166, 0f7F800000, %f165, %p11;
	sqrt.rn.f32 	%f167, %f166;
	sin.approx.f32 	%f168, %f144;
	cos.approx.f32 	%f169, %f144;
	mul.f32 	%f488, %f167, %f168;
	mul.f32 	%f485, %f167, %f169;
	mov.b32 	%r324, 1;
	mov.u32 	%r327, %r290;
	mov.u32 	%r293, %r291;
	mov.u32 	%r294, %r292;
$L__BB1_8:
	mul.f32 	%f170, %f488, %f4;
	add.f32 	%f171, %f20, %f170;
	fma.rn.f32 	%f502, %f16, %f5, %f171;
	add.f32 	%f172, %f16, %f502;
	mul.f32 	%f173, %f172, 0f3F000000;
	fma.rn.f32 	%f504, %f3, %f173, %f17;
	sub.f32 	%f174, %f20, %f170;
	fma.rn.f32 	%f503, %f18, %f5, %f174;
	add.f32 	%f175, %f18, %f503;
	mul.f32 	%f176, %f175, 0f3F000000;
	fma.rn.f32 	%f505, %f3, %f176, %f19;
	add.s32 	%r282, %r282, 2;
	add.s64 	%rd41, %rd41, 8;
	setp.ne.s32 	%p12, %r282, 0;
	@%p12 bra 	$L__BB1_4;
	and.b32  	%r120, %r13, 2147483646;
	cvt.u64.u32 	%rd42, %r120;
	mov.f32 	%f496, %f503;
$L__BB1_10:
	and.b32  	%r121, %r13, 1;
	setp.eq.b32 	%p13, %r121, 1;
	not.pred 	%p14, %p13;
	@%p14 bra 	$L__BB1_14;
	shl.b64 	%rd22, %rd42, 2;
	mov.u64 	%rd23, d_drift_table;
	add.s64 	%rd24, %rd23, %rd22;
	ld.const.f32 	%f39, [%rd24];
	setp.eq.s32 	%p15, %r324, 1;
	mov.b32 	%r324, 0;
	mov.f32 	%f500, %f485;
	@%p15 bra 	$L__BB1_13;
	shr.u32 	%r124, %r294, 2;
	xor.b32  	%r125, %r124, %r294;
	shl.b32 	%r126, %r325, 4;
	shl.b32 	%r127, %r125, 1;
	xor.b32  	%r128, %r126, %r127;
	xor.b32  	%r129, %r128, %r325;
	xor.b32  	%r332, %r129, %r125;
	add.s32 	%r130, %r295, %r332;
	add.s32 	%r131, %r130, 362437;
	shr.u32 	%r132, %r293, 2;
	xor.b32  	%r133, %r132, %r293;
	shl.b32 	%r134, %r332, 4;
	shl.b32 	%r135, %r133, 1;
	xor.b32  	%r136, %r135, %r134;
	xor.b32  	%r137, %r136, %r133;
	xor.b32  	%r331, %r137, %r332;
	add.s32 	%r295, %r295, 724874;
	add.s32 	%r138, %r331, %r295;
	cvt.rn.f32.u32 	%f177, %r131;
	fma.rn.f32 	%f178, %f177, 0f2F800000, 0f2F000000;
	cvt.rn.f32.u32 	%f179, %r138;
	fma.rn.f32 	%f180, %f179, 0f30C90FDB, 0f30490FDB;
	setp.lt.f32 	%p16, %f178, 0f00800000;
	mul.f32 	%f181, %f178, 0f4B000000;
	selp.f32 	%f182, %f181, %f178, %p16;
	selp.f32 	%f183, 0fC1B80000, 0f00000000, %p16;
	mov.b32 	%r139, %f182;
	add.s32 	%r140, %r139, -1059760811;
	and.b32  	%r141, %r140, -8388608;
	sub.s32 	%r142, %r139, %r141;
	mov.b32 	%f184, %r142;
	cvt.rn.f32.s32 	%f185, %r141;
	fma.rn.f32 	%f186, %f185, 0f34000000, %f183;
	add.f32 	%f187, %f184, 0fBF800000;
	fma.rn.f32 	%f188, %f187, 0fBE055027, 0f3E1039F6;
	fma.rn.f32 	%f189, %f188, %f187, 0fBDF8CDCC;
	fma.rn.f32 	%f190, %f189, %f187, 0f3E0F2955;
	fma.rn.f32 	%f191, %f190, %f187, 0fBE2AD8B9;
	fma.rn.f32 	%f192, %f191, %f187, 0f3E4CED0B;
	fma.rn.f32 	%f193, %f192, %f187, 0fBE7FFF22;
	fma.rn.f32 	%f194, %f193, %f187, 0f3EAAAA78;
	fma.rn.f32 	%f195, %f194, %f187, 0fBF000000;
	mul.f32 	%f196, %f187, %f195;
	fma.rn.f32 	%f197, %f196, %f187, %f187;
	fma.rn.f32 	%f198, %f186, 0f3F317218, %f197;
	setp.gt.u32 	%p17, %r139, 2139095039;
	fma.rn.f32 	%f199, %f182, 0f7F800000, 0f7F800000;
	selp.f32 	%f200, %f199, %f198, %p17;
	setp.eq.f32 	%p18, %f182, 0f00000000;
	mul.f32 	%f201, %f200, 0fC0000000;
	selp.f32 	%f202, 0f7F800000, %f201, %p18;
	sqrt.rn.f32 	%f203, %f202;
	sin.approx.f32 	%f204, %f180;
	cos.approx.f32 	%f205, %f180;
	mul.f32 	%f500, %f203, %f204;
	mul.f32 	%f485, %f203, %f205;
	mov.b32 	%r324, 1;
	mov.u32 	%r333, %r325;
	mov.u32 	%r293, %r326;
	mov.u32 	%r294, %r327;
	mov.u32 	%r325, %r331;
	mov.u32 	%r326, %r332;
	mov.u32 	%r327, %r333;
$L__BB1_13:
	mul.f32 	%f206, %f500, %f4;
	add.f32 	%f207, %f39, %f206;
	fma.rn.f32 	%f44, %f502, %f5, %f207;
	add.f32 	%f208, %f502, %f44;
	mul.f32 	%f209, %f208, 0f3F000000;
	fma.rn.f32 	%f504, %f3, %f209, %f504;
	sub.f32 	%f210, %f39, %f206;
	fma.rn.f32 	%f503, %f496, %f5, %f210;
	add.f32 	%f211, %f496, %f503;
	mul.f32 	%f212, %f211, 0f3F000000;
	fma.rn.f32 	%f505, %f3, %f212, %f505;
	mov.f32 	%f502, %f44;
$L__BB1_14:
	ld.const.f32 	%f53, [d_a];
	ld.const.f32 	%f54, [d_sigma];
	neg.f32 	%f213, %f53;
	sub.f32 	%f214, %f97, %f96;
	mul.f32 	%f215, %f214, %f213;
	fma.rn.f32 	%f216, %f215, 0f3BBB989D, 0f3F000000;
	cvt.sat.f32.f32 	%f217, %f216;
	mov.f32 	%f218, 0f4B400001;
	mov.f32 	%f219, 0f437C0000;
	fma.rm.f32 	%f220, %f217, %f219, %f218;
	add.f32 	%f221, %f220, 0fCB40007F;
	neg.f32 	%f222, %f221;
	fma.rn.f32 	%f223, %f215, 0f3FB8AA3B, %f222;
	fma.rn.f32 	%f224, %f215, 0f32A57060, %f223;
	mov.b32 	%r143, %f220;
	shl.b32 	%r144, %r143, 23;
	mov.b32 	%f225, %r144;
	ex2.approx.ftz.f32 	%f226, %f224;
	mul.f32 	%f227, %f226, %f225;
	mov.f32 	%f228, 0f3F800000;
	sub.f32 	%f229, %f228, %f227;
	div.rn.f32 	%f55, %f229, %f53;
	div.rn.f32 	%f230, %f97, 0f3DCCCCCD;
	cvt.rzi.s32.f32 	%r74, %f230;
	setp.lt.s32 	%p19, %r74, 100;
	mul.wide.s32 	%rd25, %r74, 4;
	add.s64 	%rd8, %rd2, %rd25;
	@%p19 bra 	$L__BB1_16;
	ld.global.f32 	%f506, [%rd2+400];
	bra.uni 	$L__BB1_17;
$L__BB1_16:
	cvt.rn.f32.s32 	%f231, %r74;
	mul.f32 	%f232, %f231, 0f3DCCCCCD;
	sub.f32 	%f233, %f97, %f232;
	div.rn.f32 	%f234, %f233, 0f3DCCCCCD;
	ld.global.f32 	%f235, [%rd8];
	mov.f32 	%f236, 0f3F800000;
	sub.f32 	%f237, %f236, %f234;
	ld.global.f32 	%f238, [%rd8+4];
	mul.f32 	%f239, %f234, %f238;
	fma.rn.f32 	%f506, %f237, %f235, %f239;
$L__BB1_17:
	div.rn.f32 	%f240, %f96, 0f3DCCCCCD;
	cvt.rzi.s32.f32 	%r75, %f240;
	setp.lt.s32 	%p20, %r75, 100;
	@%p20 bra 	$L__BB1_19;
	ld.global.f32 	%f507, [%rd2+400];
	ld.global.f32 	%f508, [%rd1+400];
	bra.uni 	$L__BB1_20;
$L__BB1_19:
	cvt.rn.f32.s32 	%f241, %r75;
	mul.f32 	%f242, %f241, 0f3DCCCCCD;
	sub.f32 	%f243, %f96, %f242;
	div.rn.f32 	%f244, %f243, 0f3DCCCCCD;
	mul.wide.s32 	%rd26, %r75, 4;
	add.s64 	%rd27, %rd2, %rd26;
	ld.global.f32 	%f245, [%rd27];
	mov.f32 	%f246, 0f3F800000;
	sub.f32 	%f247, %f246, %f244;
	ld.global.f32 	%f248, [%rd27+4];
	mul.f32 	%f249, %f244, %f248;
	fma.rn.f32 	%f507, %f247, %f245, %f249;
	add.s64 	%rd28, %rd1, %rd26;
	ld.global.f32 	%f250, [%rd28];
	ld.global.f32 	%f251, [%rd28+4];
	mul.f32 	%f252, %f244, %f251;
	fma.rn.f32 	%f508, %f247, %f250, %f252;
$L__BB1_20:
	div.rn.f32 	%f253, %f506, %f507;
	mul.f32 	%f254, %f55, %f508;
	mul.f32 	%f255, %f54, %f54;
	mul.f32 	%f256, %f53, 0f40800000;
	div.rn.f32 	%f257, %f255, %f256;
	mul.f32 	%f258, %f53, 0fC0000000;
	mul.f32 	%f259, %f96, %f258;
	fma.rn.f32 	%f260, %f259, 0f3BBB989D, 0f3F000000;
	cvt.sat.f32.f32 	%f261, %f260;
	mov.f32 	%f262, 0f4B400001;
	mov.f32 	%f263, 0f437C0000;
	fma.rm.f32 	%f264, %f261, %f263, %f262;
	add.f32 	%f265, %f264, 0fCB40007F;
	neg.f32 	%f266, %f265;
	fma.rn.f32 	%f267, %f259, 0f3FB8AA3B, %f266;
	fma.rn.f32 	%f268, %f259, 0f32A57060, %f267;
	mov.b32 	%r145, %f264;
	shl.b32 	%r146, %r145, 23;
	mov.b32 	%f269, %r146;
	ex2.approx.ftz.f32 	%f270, %f268;
	mul.f32 	%f271, %f270, %f269;
	mov.f32 	%f272, 0f3F800000;
	sub.f32 	%f273, %f272, %f271;
	mul.f32 	%f274, %f257, %f273;
	mul.f32 	%f275, %f55, %f274;
	mul.f32 	%f65, %f55, %f275;
	sub.f32 	%f276, %f254, %f65;
	fma.rn.f32 	%f277, %f276, 0f3BBB989D, 0f3F000000;
	cvt.sat.f32.f32 	%f278, %f277;
	fma.rm.f32 	%f279, %f278, %f263, %f262;
	add.f32 	%f280, %f279, 0fCB40007F;
	neg.f32 	%f281, %f280;
	fma.rn.f32 	%f282, %f276, 0f3FB8AA3B, %f281;
	fma.rn.f32 	%f283, %f276, 0f32A57060, %f282;
	mov.b32 	%r147, %f279;
	shl.b32 	%r148, %r147, 23;
	mov.b32 	%f284, %r148;
	ex2.approx.ftz.f32 	%f285, %f283;
	mul.f32 	%f286, %f285, %f284;
	mul.f32 	%f66, %f253, %f286;
	@%p19 bra 	$L__BB1_22;
	ld.global.f32 	%f509, [%rd2+400];
	bra.uni 	$L__BB1_23;
$L__BB1_22:
	cvt.rn.f32.s32 	%f287, %r74;
	mul.f32 	%f288, %f287, 0f3DCCCCCD;
	sub.f32 	%f289, %f97, %f288;
	div.rn.f32 	%f290, %f289, 0f3DCCCCCD;
	ld.global.f32 	%f291, [%rd8];
	mov.f32 	%f292, 0f3F800000;
	sub.f32 	%f293, %f292, %f290;
	ld.global.f32 	%f294, [%rd8+4];
	mul.f32 	%f295, %f290, %f294;
	fma.rn.f32 	%f509, %f293, %f291, %f295;
$L__BB1_23:
	@%p20 bra 	$L__BB1_25;
	ld.global.f32 	%f510, [%rd2+400];
	ld.global.f32 	%f511, [%rd1+400];
	bra.uni 	$L__BB1_26;
$L__BB1_25:
	cvt.rn.f32.s32 	%f296, %r75;
	mul.f32 	%f297, %f296, 0f3DCCCCCD;
	sub.f32 	%f298, %f96, %f297;
	div.rn.f32 	%f299, %f298, 0f3DCCCCCD;
	mul.wide.s32 	%rd29, %r75, 4;
	add.s64 	%rd30, %rd2, %rd29;
	ld.global.f32 	%f300, [%rd30];
	mov.f32 	%f301, 0f3F800000;
	sub.f32 	%f302, %f301, %f299;
	ld.global.f32 	%f303, [%rd30+4];
	mul.f32 	%f304, %f299, %f303;
	fma.rn.f32 	%f510, %f302, %f300, %f304;
	add.s64 	%rd31, %rd1, %rd29;
	ld.global.f32 	%f305, [%rd31];
	ld.global.f32 	%f306, [%rd31+4];
	mul.f32 	%f307, %f299, %f306;
	fma.rn.f32 	%f511, %f302, %f305, %f307;
$L__BB1_26:
	neg.f32 	%f308, %f55;
	mul.f32 	%f309, %f502, %f308;
	fma.rn.f32 	%f310, %f309, 0f3BBB989D, 0f3F000000;
	cvt.sat.f32.f32 	%f311, %f310;
	mov.f32 	%f312, 0f4B400001;
	mov.f32 	%f313, 0f437C0000;
	fma.rm.f32 	%f314, %f311, %f313, %f312;
	add.f32 	%f315, %f314, 0fCB40007F;
	neg.f32 	%f316, %f315;
	fma.rn.f32 	%f317, %f309, 0f3FB8AA3B, %f316;
	fma.rn.f32 	%f318, %f309, 0f32A57060, %f317;
	ex2.approx.ftz.f32 	%f319, %f318;
	mov.b32 	%r149, %f314;
	shl.b32 	%r150, %r149, 23;
	mov.b32 	%f320, %r150;
	mul.f32 	%f321, %f319, %f320;
	mul.f32 	%f322, %f321, %f66;
	div.rn.f32 	%f323, %f509, %f510;
	mul.f32 	%f324, %f55, %f511;
	sub.f32 	%f325, %f324, %f65;
	fma.rn.f32 	%f326, %f325, 0f3BBB989D, 0f3F000000;
	cvt.sat.f32.f32 	%f327, %f326;
	fma.rm.f32 	%f328, %f327, %f313, %f312;
	add.f32 	%f329, %f328, 0fCB40007F;
	neg.f32 	%f330, %f329;
	fma.rn.f32 	%f331, %f325, 0f3FB8AA3B, %f330;
	fma.rn.f32 	%f332, %f325, 0f32A57060, %f331;
	mov.b32 	%r151, %f328;
	shl.b32 	%r152, %r151, 23;
	mov.b32 	%f333, %r152;
	ex2.approx.ftz.f32 	%f334, %f332;
	mul.f32 	%f335, %f334, %f333;
	mul.f32 	%f336, %f323, %f335;
	mul.f32 	%f337, %f503, %f308;
	fma.rn.f32 	%f338, %f337, 0f3BBB989D, 0f3F000000;
	cvt.sat.f32.f32 	%f339, %f338;
	fma.rm.f32 	%f340, %f339, %f313, %f312;
	add.f32 	%f341, %f340, 0fCB40007F;
	neg.f32 	%f342, %f341;
	fma.rn.f32 	%f343, %f337, 0f3FB8AA3B, %f342;
	fma.rn.f32 	%f344, %f337, 0f32A57060, %f343;
	mov.b32 	%r153, %f340;
	shl.b32 	%r154, %r153, 23;
	mov.b32 	%f345, %r154;
	ex2.approx.ftz.f32 	%f346, %f344;
	mul.f32 	%f347, %f346, %f345;
	mul.f32 	%f348, %f347, %f336;
	fma.rn.f32 	%f349, %f504, 0fBBBB989D, 0f3F000000;
	cvt.sat.f32.f32 	%f350, %f349;
	fma.rm.f32 	%f351, %f350, %f313, %f312;
	add.f32 	%f352, %f351, 0fCB40007F;
	neg.f32 	%f353, %f352;
	fma.rn.f32 	%f354, %f504, 0fBFB8AA3B, %f353;
	fma.rn.f32 	%f355, %f504, 0fB2A57060, %f354;
	mov.b32 	%r155, %f351;
	shl.b32 	%r156, %r155, 23;
	mov.b32 	%f356, %r156;
	ex2.approx.ftz.f32 	%f357, %f355;
	mul.f32 	%f358, %f357, %f356;
	fma.rn.f32 	%f359, %f505, 0fBBBB989D, 0f3F000000;
	cvt.sat.f32.f32 	%f360, %f359;
	fma.rm.f32 	%f361, %f360, %f313, %f312;
	add.f32 	%f362, %f361, 0fCB40007F;
	neg.f32 	%f363, %f362;
	fma.rn.f32 	%f364, %f505, 0fBFB8AA3B, %f363;
	fma.rn.f32 	%f365, %f505, 0fB2A57060, %f364;
	mov.b32 	%r157, %f361;
	shl.b32 	%r158, %r157, 23;
	mov.b32 	%f366, %r158;
	ex2.approx.ftz.f32 	%f367, %f365;
	mul.f32 	%f368, %f367, %f366;
	mul.f32 	%f369, %f322, %f358;
	mul.f32 	%f370, %f368, %f348;
	sub.f32 	%f371, %f322, %f98;
	max.f32 	%f372, %f371, 0f00000000;
	mul.f32 	%f373, %f372, %f358;
	sub.f32 	%f374, %f348, %f98;
	max.f32 	%f375, %f374, 0f00000000;
	mul.f32 	%f376, %f368, %f375;
	add.f32 	%f512, %f373, %f376;
	add.f32 	%f513, %f369, %f370;
	mul.f32 	%f377, %f376, %f376;
	fma.rn.f32 	%f514, %f373, %f373, %f377;
	mul.f32 	%f378, %f370, %f370;
	fma.rn.f32 	%f515, %f369, %f369, %f378;
	mul.f32 	%f379, %f370, %f376;
	fma.rn.f32 	%f516, %f373, %f369, %f379;
	st.global.v2.u32 	[%rd3], {%r295, %r294};
	st.global.v2.u32 	[%rd3+8], {%r293, %r327};
	st.global.v2.u32 	[%rd3+16], {%r326, %r325};
	st.global.v2.u32 	[%rd3+24], {%r324, %r11};
	st.global.f32 	[%rd3+32], %f485;
	st.global.f64 	[%rd3+40], %fd1;
$L__BB1_27:
	mov.b32 	%r159, %f512;
	shfl.sync.down.b32	%r160|%p23, %r159, 16, 31, -1;
	mov.b32 	%f380, %r160;
	add.f32 	%f381, %f512, %f380;
	mov.b32 	%r161, %f513;
	shfl.sync.down.b32	%r162|%p24, %r161, 16, 31, -1;
	mov.b32 	%f382, %r162;
	add.f32 	%f383, %f513, %f382;
	mov.b32 	%r163, %f514;
	shfl.sync.down.b32	%r164|%p25, %r163, 16, 31, -1;
	mov.b32 	%f384, %r164;
	add.f32 	%f385, %f514, %f384;
	mov.b32 	%r165, %f515;
	shfl.sync.down.b32	%r166|%p26, %r165, 16, 31, -1;
	mov.b32 	%f386, %r166;
	add.f32 	%f387, %f515, %f386;
	mov.b32 	%r167, %f516;
	shfl.sync.down.b32	%r168|%p27, %r167, 16, 31, -1;
	mov.b32 	%f388, %r168;
	add.f32 	%f389, %f516, %f388;
	mov.b32 	%r169, %f381;
	shfl.sync.down.b32	%r170|%p28, %r169, 8, 31, -1;
	mov.b32 	%f390, %r170;
	add.f32 	%f391, %f381, %f390;
	mov.b32 	%r171, %f383;
	shfl.sync.down.b32	%r172|%p29, %r171, 8, 31, -1;
	mov.b32 	%f392, %r172;
	add.f32 	%f393, %f383, %f392;
	mov.b32 	%r173, %f385;
	shfl.sync.down.b32	%r174|%p30, %r173, 8, 31, -1;
	mov.b32 	%f394, %r174;
	add.f32 	%f395, %f385, %f394;
	mov.b32 	%r175, %f387;
	shfl.sync.down.b32	%r176|%p31, %r175, 8, 31, -1;
	mov.b32 	%f396, %r176;
	add.f32 	%f397, %f387, %f396;
	mov.b32 	%r177, %f389;
	shfl.sync.down.b32	%r178|%p32, %r177, 8, 31, -1;
	mov.b32 	%f398, %r178;
	add.f32 	%f399, %f389, %f398;
	mov.b32 	%r179, %f391;
	shfl.sync.down.b32	%r180|%p33, %r179, 4, 31, -1;
	mov.b32 	%f400, %r180;
	add.f32 	%f401, %f391, %f400;
	mov.b32 	%r181, %f393;
	shfl.sync.down.b32	%r182|%p34, %r181, 4, 31, -1;
	mov.b32 	%f402, %r182;
	add.f32 	%f403, %f393, %f402;
	mov.b32 	%r183, %f395;
	shfl.sync.down.b32	%r184|%p35, %r183, 4, 31, -1;
	mov.b32 	%f404, %r184;
	add.f32 	%f405, %f395, %f404;
	mov.b32 	%r185, %f397;
	shfl.sync.down.b32	%r186|%p36, %r185, 4, 31, -1;
	mov.b32 	%f406, %r186;
	add.f32 	%f407, %f397, %f406;
	mov.b32 	%r187, %f399;
	shfl.sync.down.b32	%r188|%p37, %r187, 4, 31, -1;
	mov.b32 	%f408, %r188;
	add.f32 	%f409, %f399, %f408;
	mov.b32 	%r189, %f401;
	shfl.sync.down.b32	%r190|%p38, %r189, 2, 31, -1;
	mov.b32 	%f410, %r190;
	add.f32 	%f411, %f401, %f410;
	mov.b32 	%r191, %f403;
	shfl.sync.down.b32	%r192|%p39, %r191, 2, 31, -1;
	mov.b32 	%f412, %r192;
	add.f32 	%f413, %f403, %f412;
	mov.b32 	%r193, %f405;
	shfl.sync.down.b32	%r194|%p40, %r193, 2, 31, -1;
	mov.b32 	%f414, %r194;
	add.f32 	%f415, %f405, %f414;
	mov.b32 	%r195, %f407;
	shfl.sync.down.b32	%r196|%p41, %r195, 2, 31, -1;
	mov.b32 	%f416, %r196;
	add.f32 	%f417, %f407, %f416;
	mov.b32 	%r197, %f409;
	shfl.sync.down.b32	%r198|%p42, %r197, 2, 31, -1;
	mov.b32 	%f418, %r198;
	add.f32 	%f419, %f409, %f418;
	mov.b32 	%r199, %f411;
	shfl.sync.down.b32	%r200|%p43, %r199, 1, 31, -1;
	mov.b32 	%f420, %r200;
	add.f32 	%f86, %f411, %f420;
	mov.b32 	%r201, %f413;
	shfl.sync.down.b32	%r202|%p44, %r201, 1, 31, -1;
	mov.b32 	%f421, %r202;
	add.f32 	%f87, %f413, %f421;
	mov.b32 	%r203, %f415;
	shfl.sync.down.b32	%r204|%p45, %r203, 1, 31, -1;
	mov.b32 	%f422, %r204;
	add.f32 	%f88, %f415, %f422;
	mov.b32 	%r205, %f417;
	shfl.sync.down.b32	%r206|%p46, %r205, 1, 31, -1;
	mov.b32 	%f423, %r206;
	add.f32 	%f89, %f417, %f423;
	mov.b32 	%r207, %f419;
	shfl.sync.down.b32	%r208|%p47, %r207, 1, 31, -1;
	mov.b32 	%f424, %r208;
	add.f32 	%f90, %f419, %f424;
	setp.ne.s32 	%p48, %r3, 0;
	@%p48 bra 	$L__BB1_29;
	shr.u32 	%r209, %r1, 3;
	and.b32  	%r210, %r209, 124;
	mov.u32 	%r211, _ZZ28simulate_ZBC_control_variatePfS_S_S_S_P17curandStateXORWOWfffPKfS3_E13warp_ZBC_sums;
	add.s32 	%r212, %r211, %r210;
	st.shared.f32 	[%r212], %f86;
	mov.u32 	%r213, _ZZ28simulate_ZBC_control_variatePfS_S_S_S_P17curandStateXORWOWfffPKfS3_E17warp_control_sums;
	add.s32 	%r214, %r213, %r210;
	st.shared.f32 	[%r214], %f87;
	mov.u32 	%r215, _ZZ28simulate_ZBC_control_variatePfS_S_S_S_P17curandStateXORWOWfffPKfS3_E16warp_ZBC_sq_sums;
	add.s32 	%r216, %r215, %r210;
	st.shared.f32 	[%r216], %f88;
	mov.u32 	%r217, _ZZ28simulate_ZBC_control_variatePfS_S_S_S_P17curandStateXORWOWfffPKfS3_E20warp_control_sq_sums;
	add.s32 	%r218, %r217, %r210;
	st.shared.f32 	[%r218], %f89;
	mov.u32 	%r219, _ZZ28simulate_ZBC_control_variatePfS_S_S_S_P17curandStateXORWOWfffPKfS3_E15warp_cross_sums;
	add.s32 	%r220, %r219, %r210;
	st.shared.f32 	[%r220], %f90;
$L__BB1_29:
	bar.sync 	0;
	setp.gt.u32 	%p49, %r1, 31;
	@%p49 bra 	$L__BB1_32;
	setp.ne.s32 	%p50, %r3, 0;
	shl.b32 	%r221, %r3, 2;
	mov.u32 	%r222, _ZZ28simulate_ZBC_control_variatePfS_S_S_S_P17curandStateXORWOWfffPKfS3_E15warp_cross_sums;
	add.s32 	%r223, %r222, %r221;
	ld.shared.f32 	%f425, [%r223];
	mov.u32 	%r224, _ZZ28simulate_ZBC_control_variatePfS_S_S_S_P17curandStateXORWOWfffPKfS3_E20warp_control_sq_sums;
	add.s32 	%r225, %r224, %r221;
	ld.shared.f32 	%f426, [%r225];
	mov.u32 	%r226, _ZZ28simulate_ZBC_control_variatePfS_S_S_S_P17curandStateXORWOWfffPKfS3_E16warp_ZBC_sq_sums;
	add.s32 	%r227, %r226, %r221;
	ld.shared.f32 	%f427, [%r227];
	mov.u32 	%r228, _ZZ28simulate_ZBC_control_variatePfS_S_S_S_P17curandStateXORWOWfffPKfS3_E17warp_control_sums;
	add.s32 	%r229, %r228, %r221;
	ld.shared.f32 	%f428, [%r229];
	mov.u32 	%r230, _ZZ28simulate_ZBC_control_variatePfS_S_S_S_P17curandStateXORWOWfffPKfS3_E13warp_ZBC_sums;
	add.s32 	%r231, %r230, %r221;
	ld.shared.f32 	%f429, [%r231];
	mov.b32 	%r232, %f429;
	shfl.sync.down.b32	%r233|%p51, %r232, 16, 31, -1;
	mov.b32 	%f430, %r233;
	add.f32 	%f431, %f429, %f430;
	mov.b32 	%r234, %f428;
	shfl.sync.down.b32	%r235|%p52, %r234, 16, 31, -1;
	mov.b32 	%f432, %r235;
	add.f32 	%f433, %f428, %f432;
	mov.b32 	%r236, %f427;
	shfl.sync.down.b32	%r237|%p53, %r236, 16, 31, -1;
	mov.b32 	%f434, %r237;
	add.f32 	%f435, %f427, %f434;
	mov.b32 	%r238, %f426;
	shfl.sync.down.b32	%r239|%p54, %r238, 16, 31, -1;
	mov.b32 	%f436, %r239;
	add.f32 	%f437, %f426, %f436;
	mov.b32 	%r240, %f425;
	shfl.sync.down.b32	%r241|%p55, %r240, 16, 31, -1;
	mov.b32 	%f438, %r241;
	add.f32 	%f439, %f425, %f438;
	mov.b32 	%r242, %f431;
	shfl.sync.down.b32	%r243|%p56, %r242, 8, 31, -1;
	mov.b32 	%f440, %r243;
	add.f32 	%f441, %f431, %f440;
	mov.b32 	%r244, %f433;
	shfl.sync.down.b32	%r245|%p57, %r244, 8, 31, -1;
	mov.b32 	%f442, %r245;
	add.f32 	%f443, %f433, %f442;
	mov.b32 	%r246, %f435;
	shfl.sync.down.b32	%r247|%p58, %r246, 8, 31, -1;
	mov.b32 	%f444, %r247;
	add.f32 	%f445, %f435, %f444;
	mov.b32 	%r248, %f437;
	shfl.sync.down.b32	%r249|%p59, %r248, 8, 31, -1;
	mov.b32 	%f446, %r249;
	add.f32 	%f447, %f437, %f446;
	mov.b32 	%r250, %f439;
	shfl.sync.down.b32	%r251|%p60, %r250, 8, 31, -1;
	mov.b32 	%f448, %r251;
	add.f32 	%f449, %f439, %f448;
	mov.b32 	%r252, %f441;
	shfl.sync.down.b32	%r253|%p61, %r252, 4, 31, -1;
	mov.b32 	%f450, %r253;
	add.f32 	%f451, %f441, %f450;
	mov.b32 	%r254, %f443;
	shfl.sync.down.b32	%r255|%p62, %r254, 4, 31, -1;
	mov.b32 	%f452, %r255;
	add.f32 	%f453, %f443, %f452;
	mov.b32 	%r256, %f445;
	shfl.sync.down.b32	%r257|%p63, %r256, 4, 31, -1;
	mov.b32 	%f454, %r257;
	add.f32 	%f455, %f445, %f454;
	mov.b32 	%r258, %f447;
	shfl.sync.down.b32	%r259|%p64, %r258, 4, 31, -1;
	mov.b32 	%f456, %r259;
	add.f32 	%f457, %f447, %f456;
	mov.b32 	%r260, %f449;
	shfl.sync.down.b32	%r261|%p65, %r260, 4, 31, -1;
	mov.b32 	%f458, %r261;
	add.f32 	%f459, %f449, %f458;
	mov.b32 	%r262, %f451;
	shfl.sync.down.b32	%r263|%p66, %r262, 2, 31, -1;
	mov.b32 	%f460, %r263;
	add.f32 	%f461, %f451, %f460;
	mov.b32 	%r264, %f453;
	shfl.sync.down.b32	%r265|%p67, %r264, 2, 31, -1;
	mov.b32 	%f462, %r265;
	add.f32 	%f463, %f453, %f462;
	mov.b32 	%r266, %f455;
	shfl.sync.down.b32	%r267|%p68, %r266, 2, 31, -1;
	mov.b32 	%f464, %r267;
	add.f32 	%f465, %f455, %f464;
	mov.b32 	%r268, %f457;
	shfl.sync.down.b32	%r269|%p69, %r268, 2, 31, -1;
	mov.b32 	%f466, %r269;
	add.f32 	%f467, %f457, %f466;
	mov.b32 	%r270, %f459;
	shfl.sync.down.b32	%r271|%p70, %r270, 2, 31, -1;
	mov.b32 	%f468, %r271;
	add.f32 	%f469, %f459, %f468;
	mov.b32 	%r272, %f461;
	shfl.sync.down.b32	%r273|%p71, %r272, 1, 31, -1;
	mov.b32 	%f470, %r273;
	add.f32 	%f91, %f461, %f470;
	mov.b32 	%r274, %f463;
	shfl.sync.down.b32	%r275|%p72, %r274, 1, 31, -1;
	mov.b32 	%f471, %r275;
	add.f32 	%f92, %f463, %f471;
	mov.b32 	%r276, %f465;
	shfl.sync.down.b32	%r277|%p73, %r276, 1, 31, -1;
	mov.b32 	%f472, %r277;
	add.f32 	%f93, %f465, %f472;
	mov.b32 	%r278, %f467;
	shfl.sync.down.b32	%r279|%p74, %r278, 1, 31, -1;
	mov.b32 	%f473, %r279;
	add.f32 	%f94, %f467, %f473;
	mov.b32 	%r280, %f469;
	shfl.sync.down.b32	%r281|%p75, %r280, 1, 31, -1;
	mov.b32 	%f474, %r281;
	add.f32 	%f95, %f469, %f474;
	@%p50 bra 	$L__BB1_32;
	ld.param.u64 	%rd40, [_Z28simulate_ZBC_control_variatePfS_S_S_S_P17curandStateXORWOWfffPKfS3__param_4];
	ld.param.u64 	%rd39, [_Z28simulate_ZBC_control_variatePfS_S_S_S_P17curandStateXORWOWfffPKfS3__param_2];
	ld.param.u64 	%rd38, [_Z28simulate_ZBC_control_variatePfS_S_S_S_P17curandStateXORWOWfffPKfS3__param_1];
	ld.param.u64 	%rd37, [_Z28simulate_ZBC_control_variatePfS_S_S_S_P17curandStateXORWOWfffPKfS3__param_0];
	cvta.to.global.u64 	%rd32, %rd37;
	atom.global.add.f32 	%f475, [%rd32], %f91;
	cvta.to.global.u64 	%rd33, %rd38;
	atom.global.add.f32 	%f476, [%rd33], %f92;
	cvta.to.global.u64 	%rd34, %rd39;
	atom.global.add.f32 	%f477, [%rd34], %f93;
	cvta.to.global.u64 	%rd35, %rd12;
	atom.global.add.f32 	%f478, [%rd35], %f94;
	cvta.to.global.u64 	%rd36, %rd40;
	atom.global.add.f32 	%f479, [%rd36], %f95;
$L__BB1_32:
	ret;

}


// ===== COMPILED SASS (sm_100) =====

	.target	sm_100

	.elftype	@"ET_EXEC"


//--------------------- .note.nv.tkinfo           --------------------------
	.section	.note.nv.tkinfo,"",@"SHT_NOTE"
	.sectionflags	@"SHF_NOTE_NV_TKINFO"
	.tkinfo
        /*0018*/ 	.word	0x00000002
        /*0030*/ 	.string	""
        /*0030*/ 	.string	"ptxas"
        /*0030*/ 	.string	"Cuda compilation tools, release 13.0, V13.0.88"
        /*0030*/ 	.string	"Build cuda_13.0.r13.0/compiler.36424714_0"
        /*0030*/ 	.string	"-arch sm_100 -m 64 "



//--------------------- .note.nv.cuinfo           --------------------------
	.section	.note.nv.cuinfo,"",@"SHT_NOTE"
	.sectionflags	@"SHF_NOTE_NV_CUINFO"
        /*0018*/ 	.short	0x0002
        /*001a*/ 	.short	0x0064
        /*001c*/ 	.short	0x0082
	.zero		2


//--------------------- .nv.info                  --------------------------
	.section	.nv.info,"",@"SHT_CUDA_INFO"
	.align	4


	//----- nvinfo : EIATTR_REGCOUNT
	.align		4
        /*0000*/ 	.byte	0x04, 0x2f
        /*0002*/ 	.short	(.L_21 - .L_20)
	.align		4
.L_20:
        /*0004*/ 	.word	index@(_Z8init_rngP17curandStateXORWOWm)
        /*0008*/ 	.word	0x0000001f


	//----- nvinfo : EIATTR_FRAME_SIZE
	.align		4
.L_21:
        /*000c*/ 	.byte	0x04, 0x11
        /*000e*/ 	.short	(.L_23 - .L_22)
	.align		4
.L_22:
        /*0010*/ 	.word	index@(_Z8init_rngP17curandStateXORWOWm)
        /*0014*/ 	.word	0x00000000


	//----- nvinfo : EIATTR_REGCOUNT
	.align		4
.L_23:
        /*0018*/ 	.byte	0x04, 0x2f
        /*001a*/ 	.short	(.L_25 - .L_24)
	.align		4
.L_24:
        /*001c*/ 	.word	index@(_Z28simulate_ZBC_control_variatePfS_S_S_S_P17curandStateXORWOWfffPKfS3_)
        /*0020*/ 	.word	0x00000028


	//----- nvinfo : EIATTR_FRAME_SIZE
	.align		4
.L_25:
        /*0024*/ 	.byte	0x04, 0x11
        /*0026*/ 	.short	(.L_27 - .L_26)
	.align		4
.L_26:
        /*0028*/ 	.word	index@($__internal_1_$__cuda_sm3x_div_rn_noftz_f32_slowpath)
        /*002c*/ 	.word	0x00000000


	//----- nvinfo : EIATTR_FRAME_SIZE
	.align		4
.L_27:
        /*0030*/ 	.byte	0x04, 0x11
        /*0032*/ 	.short	(.L_29 - .L_28)
	.align		4
.L_28:
        /*0034*/ 	.word	index@($__internal_0_$__cuda_sm20_sqrt_rn_f32_slowpath)
        /*0038*/ 	.word	0x00000000


	//----- nvinfo : EIATTR_FRAME_SIZE
	.align		4
.L_29:
        /*003c*/ 	.byte	0x04, 0x11
        /*003e*/ 	.short	(.L_31 - .L_30)
	.align		4
.L_30:
        /*0040*/ 	.word	index@(_Z28simulate_ZBC_control_variatePfS_S_S_S_P17curandStateXORWOWfffPKfS3_)
        /*0044*/ 	.word	0x00000000


	//----- nvinfo : EIATTR_MIN_STACK_SIZE
	.align		4
.L_31:
        /*0048*/ 	.byte	0x04, 0x12
        /*004a*/ 	.short	(.L_33 - .L_32)
	.align		4
.L_32:
        /*004c*/ 	.word	index@(_Z28simulate_ZBC_control_variatePfS_S_S_S_P17curandStateXORWOWfffPKfS3_)
        /*0050*/ 	.word	0x00000000


	//----- nvinfo : EIATTR_MIN_STACK_SIZE
	.align		4
.L_33:
        /*0054*/ 	.byte	0x04, 0x12
        /*0056*/ 	.short	(.L_35 - .L_34)
	.align		4
.L_34:
        /*0058*/ 	.word	index@(_Z8init_rngP17curandStateXORWOWm)
        /*005c*/ 	.word	0x00000000
.L_35:


//--------------------- .nv.compat                --------------------------
	.section	.nv.compat,"",@"SHT_CUDA_COMPAT_INFO"
	.align	4
        /*0000*/ 	.byte	0x02, 0x09, 0x00, 0x00, 0x02, 0x02, 0x01, 0x00, 0x02, 0x05, 0x05, 0x00, 0x03, 0x07, 0x01, 0x01
        /*0010*/ 	.byte	0x02, 0x03, 0x00, 0x00, 0x02, 0x06, 0x01, 0x00, 0x04, 0x0b, 0x08, 0x00, 0x01, 0x00, 0x00, 0x00
        /*0020*/ 	.byte	0x00, 0x00, 0x00, 0x00


//--------------------- .nv.info._Z28simulate_ZBC_control_variatePfS_S_S_S_P17curandStateXORWOWfffPKfS3_ --------------------------
	.section	.nv.info._Z28simulate_ZBC_control_variatePfS_S_S_S_P17curandStateXORWOWfffPKfS3_,"",@"SHT_CUDA_INFO"
	.sectionflags	@""
	.align	4


	//----- nvinfo : EIATTR_CUDA_API_VERSION
	.align		4
        /*0000*/ 	.byte	0x04, 0x37
        /*0002*/ 	.short	(.L_37 - .L_36)
.L_36:
        /*0004*/ 	.word	0x00000082


	//----- nvinfo : EIATTR_KPARAM_INFO
	.align		4
.L_37:
        /*0008*/ 	.byte	0x04, 0x17
        /*000a*/ 	.short	(.L_39 - .L_38)
.L_38:
        /*000c*/ 	.word	0x00000000
        /*0010*/ 	.short	0x000a
        /*0012*/ 	.short	0x0048
        /*0014*/ 	.byte	0x00, 0xf5, 0x21, 0x00


	//----- nvinfo : EIATTR_KPARAM_INFO
	.align		4
.L_39:
        /*0018*/ 	.byte	0x04, 0x17
        /*001a*/ 	.short	(.L_41 - .L_40)
.L_40:
        /*001c*/ 	.word	0x00000000
        /*0020*/ 	.short	0x0009
        /*0022*/ 	.short	0x0040
        /*0024*/ 	.byte	0x00, 0xf5, 0x21, 0x00


	//----- nvinfo : EIATTR_KPARAM_INFO
	.align		4
.L_41:
        /*0028*/ 	.byte	0x04, 0x17
        /*002a*/ 	.short	(.L_43 - .L_42)
.L_42:
        /*002c*/ 	.word	0x00000000
        /*0030*/ 	.short	0x0008
        /*0032*/ 	.short	0x0038
        /*0034*/ 	.byte	0x00, 0xf0, 0x11, 0x00


	//----- nvinfo : EIATTR_KPARAM_INFO
	.align		4
.L_43:
        /*0038*/ 	.byte	0x04, 0x17
        /*003a*/ 	.short	(.L_45 - .L_44)
.L_44:
        /*003c*/ 	.word	0x00000000
        /*0040*/ 	.short	0x0007
        /*0042*/ 	.short	0x0034
        /*0044*/ 	.byte	0x00, 0xf0, 0x11, 0x00


	//----- nvinfo : EIATTR_KPARAM_INFO
	.align		4
.L_45:
        /*0048*/ 	.byte	0x04, 0x17
        /*004a*/ 	.short	(.L_47 - .L_46)
.L_46:
        /*004c*/ 	.word	0x00000000
        /*0050*/ 	.short	0x0006
        /*0052*/ 	.short	0x0030
        /*0054*/ 	.byte	0x00, 0xf0, 0x11, 0x00


	//----- nvinfo : EIATTR_KPARAM_INFO
	.align		4
.L_47:
        /*0058*/ 	.byte	0x04, 0x17
        /*005a*/ 	.short	(.L_49 - .L_48)
.L_48:
        /*005c*/ 	.word	0x00000000
        /*0060*/ 	.short	0x0005
        /*0062*/ 	.short	0x0028
        /*0064*/ 	.byte	0x00, 0xf5, 0x21, 0x00


	//----- nvinfo : EIATTR_KPARAM_INFO
	.align		4
.L_49:
        /*0068*/ 	.byte	0x04, 0x17
        /*006a*/ 	.short	(.L_51 - .L_50)
.L_50:
        /*006c*/ 	.word	0x00000000
        /*0070*/ 	.short	0x0004
        /*0072*/ 	.short	0x0020
        /*0074*/ 	.byte	0x00, 0xf5, 0x21, 0x00


	//----- nvinfo : EIATTR_KPARAM_INFO
	.align		4
.L_51:
        /*0078*/ 	.byte	0x04, 0x17
        /*007a*/ 	.short	(.L_53 - .L_52)
.L_52:
        /*007c*/ 	.word	0x00000000
        /*0080*/ 	.short	0x0003
        /*0082*/ 	.short	0x0018
        /*0084*/ 	.byte	0x00, 0xf5, 0x21, 0x00


	//----- nvinfo : EIATTR_KPARAM_INFO
	.align		4
.L_53:
        /*0088*/ 	.byte	0x04, 0x17
        /*008a*/ 	.short	(.L_55 - .L_54)
.L_54:
        /*008c*/ 	.word	0x00000000
        /*0090*/ 	.short	0x0002
        /*0092*/ 	.short	0x0010
        /*0094*/ 	.byte	0x00, 0xf5, 0x21, 0x00


	//----- nvinfo : EIATTR_KPARAM_INFO
	.align		4
.L_55:
        /*0098*/ 	.byte	0x04, 0x17
        /*009a*/ 	.short	(.L_57 - .L_56)
.L_56:
        /*009c*/ 	.word	0x00000000
        /*00a0*/ 	.short	0x0001
        /*00a2*/ 	.short	0x0008
        /*00a4*/ 	.byte	0x00, 0xf5, 0x21, 0x00


	//----- nvinfo : EIATTR_KPARAM_INFO
	.align		4
.L_57:
        /*00a8*/ 	.byte	0x04, 0x17
        /*00aa*/ 	.short	(.L_59 - .L_58)
.L_58:
        /*00ac*/ 	.word	0x00000000
        /*00b0*/ 	.short	0x0000
        /*00b2*/ 	.short	0x0000
        /*00b4*/ 	.byte	0x00, 0xf5, 0x21, 0x00


	//----- nvinfo : EIATTR_SPARSE_MMA_MASK
	.align		4
.L_59:
        /*00b8*/ 	.byte	0x03, 0x50
        /*00ba*/ 	.short	0x0000


	//----- nvinfo : EIATTR_MAXREG_COUNT
	.align		4
        /*00bc*/ 	.byte	0x03, 0x1b
        /*00be*/ 	.short	0x00ff


	//----- nvinfo : EIATTR_NUM_BARRIERS
	.align		4
        /*00c0*/ 	.byte	0x02, 0x4c
        /*00c2*/ 	.byte	0x01
	.zero		1


	//----- nvinfo : EIATTR_MERCURY_ISA_VERSION
	.align		4
        /*00c4*/ 	.byte	0x03, 0x5f
        /*00c6*/ 	.short	0x0101


	//----- nvinfo : EIATTR_COOP_GROUP_MASK_REGIDS
	.align		4
        /*00c8*/ 	.byte	0x04, 0x29
        /*00ca*/ 	.short	(.L_61 - .L_60)


	//   ....[0]....
.L_60:
        /*00cc*/ 	.word	0xffffffff


	//   ....[1]....
        /*00d0*/ 	.word	0xffffffff


	//   ....[2]....
        /*00d4*/ 	.word	0xffffffff


	//   ....[3]....
        /*00d8*/ 	.word	0xffffffff


	//   ....[4]....
        /*00dc*/ 	.word	0xffffffff


	//   ....[5]....
        /*00e0*/ 	.word	0xffffffff


	//   ....[6]....
        /*00e4*/ 	.word	0xffffffff


	//   ....[7]....
        /*00e8*/ 	.word	0xffffffff


	//   ....[8]....
        /*00ec*/ 	.word	0xffffffff


	//   ....[9]....
        /*00f0*/ 	.word	0xffffffff


	//   ....[10]....
        /*00f4*/ 	.word	0xffffffff


	//   ....[11]....
        /*00f8*/ 	.word	0xffffffff


	//   ....[12]....
        /*00fc*/ 	.word	0xffffffff


	//   ....[13]....
        /*0100*/ 	.word	0xffffffff


	//   ....[14]....
        /*0104*/ 	.word	0xffffffff


	//   ....[15]....
        /*0108*/ 	.word	0xffffffff


	//   ....[16]....
        /*010c*/ 	.word	0xffffffff


	//   ....[17]....
        /*0110*/ 	.word	0xffffffff


	//   ....[18]....
        /*0114*/ 	.word	0xffffffff


	//   ....[19]....
        /*0118*/ 	.word	0xffffffff


	//   ....[20]....
        /*011c*/ 	.word	0xffffffff


	//   ....[21]....
        /*0120*/ 	.word	0xffffffff


	//   ....[22]....
        /*0124*/ 	.word	0xffffffff


	//   ....[23]....
        /*0128*/ 	.word	0xffffffff


	//   ....[24]....
        /*012c*/ 	.word	0xffffffff


	//   ....[25]....
        /*0130*/ 	.word	0xffffffff


	//   ....[26]....
        /*0134*/ 	.word	0xffffffff


	//   ....[27]....
        /*0138*/ 	.word	0xffffffff


	//   ....[28]....
        /*013c*/ 	.word	0xffffffff


	//   ....[29]....
        /*0140*/ 	.word	0xffffffff


	//   ....[30]....
        /*0144*/ 	.word	0xffffffff


	//   ....[31]....
        /*0148*/ 	.word	0xffffffff


	//   ....[32]....
        /*014c*/ 	.word	0xffffffff


	//   ....[33]....
        /*0150*/ 	.word	0xffffffff


	//   ....[34]....
        /*0154*/ 	.word	0xffffffff


	//   ....[35]....
        /*0158*/ 	.word	0xffffffff


	//   ....[36]....
        /*015c*/ 	.word	0xffffffff


	//   ....[37]....
        /*0160*/ 	.word	0xffffffff


	//   ....[38]....
        /*0164*/ 	.word	0xffffffff


	//   ....[39]....
        /*0168*/ 	.word	0xffffffff


	//   ....[40]....
        /*016c*/ 	.word	0xffffffff


	//   ....[41]....
        /*0170*/ 	.word	0xffffffff


	//   ....[42]....
        /*0174*/ 	.word	0xffffffff


	//   ....[43]....
        /*0178*/ 	.word	0xffffffff


	//   ....[44]....
        /*017c*/ 	.word	0xffffffff


	//   ....[45]....
        /*0180*/ 	.word	0xffffffff


	//   ....[46]....
        /*0184*/ 	.word	0xffffffff


	//   ....[47]....
        /*0188*/ 	.word	0xffffffff


	//   ....[48]....
        /*018c*/ 	.word	0xffffffff


	//   ....[49]....
        /*0190*/ 	.word	0xffffffff


	//----- nvinfo : EIATTR_COOP_GROUP_INSTR_OFFSETS
	.align		4
.L_61:
        /*0194*/ 	.byte	0x04, 0x28
        /*0196*/ 	.short	(.L_63 - .L_62)


	//   ....[0]....
.L_62:
        /*0198*/ 	.word	0x00002b20


	//   ....[1]....
        /*019c*/ 	.word	0x00002b60


	//   ....[2]....
        /*01a0*/ 	.word	0x00002b70


	//   ....[3]....
        /*01a4*/ 	.word	0x00002b80


	//   ....[4]....
        /*01a8*/ 	.word	0x00002b90


	//   ....[5]....
        /*01ac*/ 	.word	0x00002bc0


	//   ....[6]....
        /*01b0*/ 	.word	0x00002be0


	//   ....[7]....
        /*01b4*/ 	.word	0x00002c00


	//   ....[8]....
        /*01b8*/ 	.word	0x00002c20


	//   ....[9]....
        /*01bc*/ 	.word	0x00002c30


	//   ....[10]....
        /*01c0*/ 	.word	0x00002c60


	//   ....[11]....
        /*01c4*/ 	.word	0x00002c80


	//   ....[12]....
        /*01c8*/ 	.word	0x00002ca0


	//   ....[13]....
        /*01cc*/ 	.word	0x00002cc0


	//   ....[14]....
        /*01d0*/ 	.word	0x00002cd0


	//   ....[15]....
        /*01d4*/ 	.word	0x00002d00


	//   ....[16]....
        /*01d8*/ 	.word	0x00002d20


	//   ....[17]....
        /*01dc*/ 	.word	0x00002d40


	//   ....[18]....
        /*01e0*/ 	.word	0x00002d60


	//   ....[19]....
        /*01e4*/ 	.word	0x00002d70


	//   ....[20]....
        /*01e8*/ 	.word	0x00002da0


	//   ....[21]....
        /*01ec*/ 	.word	0x00002dc0


	//   ....[22]....
        /*01f0*/ 	.word	0x00002de0


	//   ....[23]....
        /*01f4*/ 	.word	0x00002e00


	//   ....[24]....
        /*01f8*/ 	.word	0x00002e10


	//   ....[25]....
        /*01fc*/ 	.word	0x00003120


	//   ....[26]....
        /*0200*/ 	.word	0x00003130


	//   ....[27]....
        /*0204*/ 	.word	0x00003140


	//   ....[28]....
        /*0208*/ 	.word	0x00003150


	//   ....[29]....
        /*020c*/ 	.word	0x00003160


	//   ....[30]....
        /*0210*/ 	.word	0x00003190


	//   ....[31]....
        /*0214*/ 	.word	0x000031b0


	//   ....[32]....
        /*0218*/ 	.word	0x000031d0


	//   ....[33]....
        /*021c*/ 	.word	0x000031f0


	//   ....[34]....
        /*0220*/ 	.word	0x00003200


	//   ....[35]....
        /*0224*/ 	.word	0x00003230


	//   ....[36]....
        /*0228*/ 	.word	0x00003250


	//   ....[37]....
        /*022c*/ 	.word	0x00003270


	//   ....[38]....
        /*0230*/ 	.word	0x00003290


	//   ....[39]....
        /*0234*/ 	.word	0x000032a0


	//   ....[40]....
        /*0238*/ 	.word	0x000032d0


	//   ....[41]....
        /*023c*/ 	.word	0x000032f0


	//   ....[42]....
        /*0240*/ 	.word	0x00003310


	//   ....[43]....
        /*0244*/ 	.word	0x00003330


	//   ....[44]....
        /*0248*/ 	.word	0x00003340


	//   ....[45]....
        /*024c*/ 	.word	0x00003370


	//   ....[46]....
        /*0250*/ 	.word	0x00003390


	//   ....[47]....
        /*0254*/ 	.word	0x000033b0


	//   ....[48]....
        /*0258*/ 	.word	0x000033d0


	//   ....[49]....
        /*025c*/ 	.word	0x000033e0


	//----- nvinfo : EIATTR_VRC_CTA_INIT_COUNT
	.align		4
.L_63:
        /*0260*/ 	.byte	0x02, 0x4a
	.zero		1
	.zero		1


	//----- nvinfo : EIATTR_EXIT_INSTR_OFFSETS
	.align		4
        /*0264*/ 	.byte	0x04, 0x1c
        /*0266*/ 	.short	(.L_65 - .L_64)


	//   ....[0]....
.L_64:
        /*0268*/ 	.word	0x00002fc0


	//   ....[1]....
        /*026c*/ 	.word	0x000033f0


	//   ....[2]....
        /*0270*/ 	.word	0x000034f0


	//----- nvinfo : EIATTR_CRS_STACK_SIZE
	.align		4
.L_65:
        /*0274*/ 	.byte	0x04, 0x1e
        /*0276*/ 	.short	(.L_67 - .L_66)
.L_66:
        /*0278*/ 	.word	0x00000000


	//----- nvinfo : EIATTR_CBANK_PARAM_SIZE
	.align		4
.L_67:
        /*027c*/ 	.byte	0x03, 0x19
        /*027e*/ 	.short	0x0050


	//----- nvinfo : EIATTR_PARAM_CBANK
	.align		4
        /*0280*/ 	.byte	0x04, 0x0a
        /*0282*/ 	.short	(.L_69 - .L_68)
	.align		4
.L_68:
        /*0284*/ 	.word	index@(.nv.constant0._Z28simulate_ZBC_control_variatePfS_S_S_S_P17curandStateXORWOWfffPKfS3_)
        /*0288*/ 	.short	0x0380
        /*028a*/ 	.short	0x0050


	//----- nvinfo : EIATTR_SW_WAR
	.align		4
.L_69:
        /*028c*/ 	.byte	0x04, 0x36
        /*028e*/ 	.short	(.L_71 - .L_70)
.L_70:
        /*0290*/ 	.word	0x00000008
.L_71:


//--------------------- .nv.info._Z8init_rngP17curandStateXORWOWm --------------------------
	.section	.nv.info._Z8init_rngP17curandStateXORWOWm,"",@"SHT_CUDA_INFO"
	.sectionflags	@""
	.align	4


	//----- nvinfo : EIATTR_CUDA_API_VERSION
	.align		4
        /*0000*/ 	.byte	0x04, 0x37
        /*0002*/ 	.short	(.L_73 - .L_72)
.L_72:
        /*0004*/ 	.word	0x00000082


	//----- nvinfo : EIATTR_KPARAM_INFO
	.align		4
.L_73:
        /*0008*/ 	.byte	0x04, 0x17
        /*000a*/ 	.short	(.L_75 - .L_74)
.L_74:
        /*000c*/ 	.word	0x00000000
        /*0010*/ 	.short	0x0001
        /*0012*/ 	.short	0x0008
        /*0014*/ 	.byte	0x00, 0xf0, 0x21, 0x00


	//----- nvinfo : EIATTR_KPARAM_INFO
	.align		4
.L_75:
        /*0018*/ 	.byte	0x04, 0x17
        /*001a*/ 	.short	(.L_77 - .L_76)
.L_76:
        /*001c*/ 	.word	0x00000000
        /*0020*/ 	.short	0x0000
        /*0022*/ 	.short	0x0000
        /*0024*/ 	.byte	0x00, 0xf5, 0x21, 0x00


	//----- nvinfo : EIATTR_SPARSE_MMA_MASK
	.align		4
.L_77:
        /*0028*/ 	.byte	0x03, 0x50
        /*002a*/ 	.short	0x0000


	//----- nvinfo : EIATTR_MAXREG_COUNT
	.align		4
        /*002c*/ 	.byte	0x03, 0x1b
        /*002e*/ 	.short	0x00ff


	//----- nvinfo : EIATTR_MERCURY_ISA_VERSION
	.align		4
        /*0030*/ 	.byte	0x03, 0x5f
        /*0032*/ 	.short	0x0101


	//----- nvinfo : EIATTR_VRC_CTA_INIT_COUNT
	.align		4
        /*0034*/ 	.byte	0x02, 0x4a
	.zero		1
	.zero		1


	//----- nvinfo : EIATTR_EXIT_INSTR_OFFSETS
	.align		4
        /*0038*/ 	.byte	0x04, 0x1c
        /*003a*/ 	.short	(.L_79 - .L_78)


	//   ....[0]....
.L_78:
        /*003c*/ 	.word	0x00000060


	//   ....[1]....
        /*0040*/ 	.word	0x00000ef0


	//----- nvinfo : EIATTR_CRS_STACK_SIZE
	.align		4
.L_79:
        /*0044*/ 	.byte	0x04, 0x1e
        /*0046*/ 	.short	(.L_81 - .L_80)
.L_80:
        /*0048*/ 	.word	0x00000000


	//----- nvinfo : EIATTR_CBANK_PARAM_SIZE
	.align		4
.L_81:
        /*004c*/ 	.byte	0x03, 0x19
        /*004e*/ 	.short	0x0010


	//----- nvinfo : EIATTR_PARAM_CBANK
	.align		4
        /*0050*/ 	.byte	0x04, 0x0a
        /*0052*/ 	.short	(.L_83 - .L_82)
	.align		4
.L_82:
        /*0054*/ 	.word	index@(.nv.constant0._Z8init_rngP17curandStateXORWOWm)
        /*0058*/ 	.short	0x0380
        /*005a*/ 	.short	0x0010


	//----- nvinfo : EIATTR_SW_WAR
	.align		4
.L_83:
        /*005c*/ 	.byte	0x04, 0x36
        /*005e*/ 	.short	(.L_85 - .L_84)
.L_84:
        /*0060*/ 	.word	0x00000008
.L_85:


//--------------------- .nv.callgraph             --------------------------
	.section	.nv.callgraph,"",@"SHT_CUDA_CALLGRAPH"
	.align	4
	.sectionentsize	8
	.align		4
        /*0000*/ 	.word	0x00000000
	.align		4
        /*0004*/ 	.word	0xffffffff
	.align		4
        /*0008*/ 	.word	0x00000000
	.align		4
        /*000c*/ 	.word	0xfffffffe
	.align		4
        /*0010*/ 	.word	0x00000000
	.align		4
        /*0014*/ 	.word	0xfffffffd
	.align		4
        /*0018*/ 	.word	0x00000000
	.align		4
        /*001c*/ 	.word	0xfffffffc


//--------------------- .nv.constant4             --------------------------
	.section	.nv.constant4,"a",@progbits
	.align	8
	.align		8
.nv.constant4:
        /*0000*/ 	.dword	precalc_xorwow_matrix
	.align		8
        /*0008*/ 	.dword	precalc_xorwow_offset_matrix
	.align		8
        /*0010*/ 	.dword	mrg32k3aM1
	.align		8
        /*0018*/ 	.dword	mrg32k3aM2
	.align		8
        /*0020*/ 	.dword	mrg32k3aM1SubSeq
	.align		8
        /*0028*/ 	.dword	mrg32k3aM2SubSeq
	.align		8
        /*0030*/ 	.dword	mrg32k3aM1Seq
	.align		8
        /*0038*/ 	.dword	mrg32k3aM2Seq


//--------------------- .nv.constant3             --------------------------
	.section	.nv.constant3,"a",@progbits
	.align	8
.nv.constant3:
	.type		__cr_lgamma_table,@object
	.size		__cr_lgamma_table,(d_a - __cr_lgamma_table)
__cr_lgamma_table:
        /*0000*/ 	.byte	0x00, 0x00, 0x00, 0x00, 0x00, 0x00, 0x00, 0x00, 0x00, 0x00, 0x00, 0x00, 0x00, 0x00, 0x00, 0x00
        /*0010*/ 	.byte	0xef, 0x39, 0xfa, 0xfe, 0x42, 0x2e, 0xe6, 0x3f, 0x02, 0x20, 0x2a, 0xfa, 0x0b, 0xab, 0xfc, 0x3f
        /*0020*/ 	.byte	0xf9, 0x2c, 0x92, 0x7c, 0xa7, 0x6c, 0x09, 0x40, 0xc9, 0x79, 0x44, 0x3c, 0x64, 0x26, 0x13, 0x40
        /*0030*/ 	.byte	0xca, 0x01, 0xcf, 0x3a, 0x27, 0x51, 0x1a, 0x40, 0x30, 0xcc, 0x2d, 0xf3, 0xe1, 0x0c, 0x21, 0x40
        /*0040*/ 	.byte	0x0d, 0xb7, 0xfc, 0x82, 0x8e, 0x35, 0x25, 0x40
	.type		d_a,@object
	.size		d_a,(d_sigma - d_a)
d_a:
	.zero		4
	.type		d_sigma,@object
	.size		d_sigma,(d_r0 - d_sigma)
d_sigma:
	.zero		4
	.type		d_r0,@object
	.size		d_r0,(d_dt - d_r0)
d_r0:
	.zero		4
	.type		d_dt,@object
	.size		d_dt,(d_mat_spacing - d_dt)
d_dt:
	.zero		4
	.type		d_mat_spacing,@object
	.size		d_mat_spacing,(d_exp_adt - d_mat_spacing)
d_mat_spacing:
	.zero		4
	.type		d_exp_adt,@object
	.size		d_exp_adt,(d_sig_st - d_exp_adt)
d_exp_adt:
	.zero		4
	.type		d_sig_st,@object
	.size		d_sig_st,(d_one_minus_exp_adt_over_a - d_sig_st)
d_sig_st:
	.zero		4
	.type		d_one_minus_exp_adt_over_a,@object
	.size		d_one_minus_exp_adt_over_a,(d_one_minus_exp_adt_over_a_sq - d_one_minus_exp_adt_over_a)
d_one_minus_exp_adt_over_a:
	.zero		4
	.type		d_one_minus_exp_adt_over_a_sq,@object
	.size		d_one_minus_exp_adt_over_a_sq,(d_drift_table - d_one_minus_exp_adt_over_a_sq)
d_one_minus_exp_adt_over_a_sq:
	.zero		4
	.type		d_drift_table,@object
	.size		d_drift_table,(d_sigma_drift_table - d_drift_table)
d_drift_table:
	.zero		4000
	.type		d_sigma_drift_table,@object
	.size		d_sigma_drift_table,(.L_19 - d_sigma_drift_table)
d_sigma_drift_table:
	.zero		4000
.L_19:


//--------------------- .text._Z28simulate_ZBC_control_variatePfS_S_S_S_P17curandStateXORWOWfffPKfS3_ --------------------------
	.section	.text._Z28simulate_ZBC_control_variatePfS_S_S_S_P17curandStateXORWOWfffPKfS3_,"ax",@progbits
	.align	128
        .global         _Z28simulate_ZBC_control_variatePfS_S_S_S_P17curandStateXORWOWfffPKfS3_
        .type           _Z28simulate_ZBC_control_variatePfS_S_S_S_P17curandStateXORWOWfffPKfS3_,@function
        .size           _Z28simulate_ZBC_control_variatePfS_S_S_S_P17curandStateXORWOWfffPKfS3_,(.L_x_76 - _Z28simulate_ZBC_control_variatePfS_S_S_S_P17curandStateXORWOWfffPKfS3_)
        .other          _Z28simulate_ZBC_control_variatePfS_S_S_S_P17curandStateXORWOWfffPKfS3_,@"STO_CUDA_ENTRY STV_DEFAULT"
_Z28simulate_ZBC_control_variatePfS_S_S_S_P17curandStateXORWOWfffPKfS3_:
.text._Z28simulate_ZBC_control_variatePfS_S_S_S_P17curandStateXORWOWfffPKfS3_:
[----:B------:R-:W-:Y:S01]  /*0000*/  LDC R1, c[0x0][0x37c] ;  /* 0x0000df00ff017b82 */ /* 0x000fe20000000800 */
[----:B------:R-:W0:Y:S07]  /*0010*/  S2R R2, SR_TID.X ;  /* 0x0000000000027919 */ /* 0x000e2e0000002100 */
[----:B------:R-:W1:Y:S01]  /*0020*/  S2UR UR4, SR_CTAID.X ;  /* 0x00000000000479c3 */ /* 0x000e620000002500 */
[----:B------:R-:W2:Y:S01]  /*0030*/  LDCU.64 UR10, c[0x0][0x358] ;  /* 0x00006b00ff0a77ac */ /* 0x000ea20008000a00 */
[----:B------:R-:W-:Y:S01]  /*0040*/  BSSY.RECONVERGENT B0, `(.L_x_0) ;  /* 0x00002ad000007945 */ /* 0x000fe20003800200 */
[----:B------:R-:W-:Y:S01]  /*0050*/  HFMA2 R0, -RZ, RZ, 0, 0 ;  /* 0x00000000ff007431 */ /* 0x000fe200000001ff */
[----:B------:R-:W-:Y:S01]  /*0060*/  MOV R4, RZ ;  /* 0x000000ff00047202 */ /* 0x000fe20000000f00 */
[----:B------:R-:W3:Y:S01]  /*0070*/  LDCU UR8, c[0x3][0x54] ;  /* 0x00c00a80ff0877ac */ /* 0x000ee20008000800 */
[----:B------:R-:W-:Y:S01]  /*0080*/  HFMA2 R8, -RZ, RZ, 0, 0 ;  /* 0x00000000ff087431 */ /* 0x000fe200000001ff */
[----:B------:R-:W-:Y:S01]  /*0090*/  CS2R R6, SRZ ;  /* 0x0000000000067805 */ /* 0x000fe2000001ff00 */
[----:B------:R-:W1:Y:S01]  /*00a0*/  LDC R5, c[0x0][0x360] ;  /* 0x0000d800ff057b82 */ /* 0x000e620000000800 */
[----:B------:R-:W4:Y:S01]  /*00b0*/  LDCU UR5, c[0x3][0x60] ;  /* 0x00c00c00ff0577ac */ /* 0x000f220008000800 */
[----:B------:R-:W1:Y:S01]  /*00c0*/  LDCU UR6, c[0x3][0x5c] ;  /* 0x00c00b80ff0677ac */ /* 0x000e620008000800 */
[----:B0-----:R-:W-:Y:S01]  /*00d0*/  LOP3.LUT R3, R2, 0x1f, RZ, 0xc0, !PT ;  /* 0x0000001f02037812 */ /* 0x001fe200078ec0ff */
[----:B-1----:R-:W-:-:S05]  /*00e0*/  IMAD R5, R5, UR4, R2 ;  /* 0x0000000405057c24 */ /* 0x002fca000f8e0202 */
[----:B------:R-:W-:-:S13]  /*00f0*/  ISETP.GT.AND P0, PT, R5, 0xfffff, PT ;  /* 0x000fffff0500780c */ /* 0x000fda0003f04270 */
[----:B--234-:R-:W-:Y:S05]  /*0100*/  @P0 BRA `(.L_x_1) ;  /* 0x0000002800800947 */ /* 0x01cfea0003800000 */
[----:B------:R-:W0:Y:S01]  /*0110*/  LDC.64 R36, c[0x0][0x3a8] ;  /* 0x0000ea00ff247b82 */ /* 0x000e220000000a00 */
[----:B------:R-:W1:Y:S07]  /*0120*/  LDCU UR4, c[0x0][0x3b0] ;  /* 0x00007600ff0477ac */ /* 0x000e6e0008000800 */
[----:B------:R-:W2:Y:S01]  /*0130*/  LDC R7, c[0x3][0x54] ;  /* 0x00c01500ff077b82 */ /* 0x000ea20000000800 */
[----:B0-----:R-:W-:-:S05]  /*0140*/  IMAD.WIDE R36, R5, 0x30, R36 ;  /* 0x0000003005247825 */ /* 0x001fca00078e0224 */
[----:B------:R0:W5:Y:S04]  /*0150*/  LDG.E R4, desc[UR10][R36.64+0x20] ;  /* 0x0000200a24047981 */ /* 0x000168000c1e1900 */
[----:B------:R0:W5:Y:S04]  /*0160*/  LDG.E.64 R22, desc[UR10][R36.64+0x28] ;  /* 0x0000280a24167981 */ /* 0x000168000c1e1b00 */
[----:B------:R0:W5:Y:S04]  /*0170*/  LDG.E.64 R20, desc[UR10][R36.64] ;  /* 0x0000000a24147981 */ /* 0x000168000c1e1b00 */
[----:B------:R0:W5:Y:S04]  /*0180*/  LDG.E.64 R18, desc[UR10][R36.64+0x8] ;  /* 0x0000080a24127981 */ /* 0x000168000c1e1b00 */
[----:B------:R0:W5:Y:S04]  /*0190*/  LDG.E.64 R16, desc[UR10][R36.64+0x10] ;  /* 0x0000100a24107981 */ /* 0x000168000c1e1b00 */
[----:B------:R0:W5:Y:S01]  /*01a0*/  LDG.E.64 R14, desc[UR10][R36.64+0x18] ;  /* 0x0000180a240e7981 */ /* 0x000162000c1e1b00 */
[----:B--2---:R-:W2:Y:S01]  /*01b0*/  MUFU.RCP R0, R7 ;  /* 0x0000000700007308 */ /* 0x004ea20000001000 */
[----:B------:R-:W3:Y:S01]  /*01c0*/  LDCU UR7, c[0x3][0x50] ;  /* 0x00c00a00ff0777ac */ /* 0x000ee20008000800 */
[----:B-1----:R-:W-:-:S06]  /*01d0*/  MOV R8, UR4 ;  /* 0x0000000400087c02 */ /* 0x002fcc0008000f00 */
[----:B------:R-:W1:Y:S01]  /*01e0*/  FCHK P0, R8, R7 ;  /* 0x0000000708007302 */ /* 0x000e620000000000 */
[----:B--2---:R-:W-:-:S04]  /*01f0*/  FFMA R5, R0, -R7, 1 ;  /* 0x3f80000000057423 */ /* 0x004fc80000000807 */
[----:B------:R-:W-:-:S04]  /*0200*/  FFMA R0, R0, R5, R0 ;  /* 0x0000000500007223 */ /* 0x000fc80000000000 */
[----:B------:R-:W-:-:S04]  /*0210*/  FFMA R5, R0, UR4, RZ ;  /* 0x0000000400057c23 */ /* 0x000fc800080000ff */
[----:B------:R-:W-:-:S04]  /*0220*/  FFMA R6, R5, -R7, UR4 ;  /* 0x0000000405067e23 */ /* 0x000fc80008000807 */
[----:B------:R-:W-:Y:S01]  /*0230*/  FFMA R27, R0, R6, R5 ;  /* 0x00000006001b7223 */ /* 0x000fe20000000005 */
[----:B---3--:R-:W-:Y:S01]  /*0240*/  MOV R5, UR7 ;  /* 0x0000000700057c02 */ /* 0x008fe20008000f00 */
[----:B01----:R-:W-:Y:S06]  /*0250*/  @!P0 BRA `(.L_x_2) ;  /* 0x00000000001c8947 */ /* 0x003fec0003800000 */
[----:B------:R-:W0:Y:S01]  /*0260*/  LDCU UR4, c[0x0][0x3b0] ;  /* 0x00007600ff0477ac */ /* 0x000e220008000800 */
[----:B------:R-:W-:Y:S01]  /*0270*/  MOV R27, 0x2c0 ;  /* 0x000002c0001b7802 */ /* 0x000fe20000000f00 */
[----:B------:R-:W1:Y:S01]  /*0280*/  LDCU UR7, c[0x3][0x54] ;  /* 0x00c00a80ff0777ac */ /* 0x000e620008000800 */
[----:B0-----:R-:W-:Y:S02]  /*0290*/  MOV R31, UR4 ;  /* 0x00000004001f7c02 */ /* 0x001fe40008000f00 */
[----:B-1----:R-:W-:-:S07]  /*02a0*/  MOV R0, UR7 ;  /* 0x0000000700007c02 */ /* 0x002fce0008000f00 */
[----:B-----5:R-:W-:Y:S05]  /*02b0*/  CALL.REL.NOINC `($__internal_1_$__cuda_sm3x_div_rn_noftz_f32_slowpath) ;  /* 0x0000003000e47944 */ /* 0x020fea0003c00000 */
[----:B------:R-:W-:-:S07]  /*02c0*/  MOV R27, R0 ;  /* 0x00000000001b7202 */ /* 0x000fce0000000f00 */
.L_x_2:
[----:B------:R-:W0:Y:S01]  /*02d0*/  F2I.TRUNC.NTZ R27, R27 ;  /* 0x0000001b001b7305 */ /* 0x000e22000020f100 */
[----:B------:R-:W1:Y:S01]  /*02e0*/  LDC R8, c[0x3][0x50] ;  /* 0x00c01400ff087b82 */ /* 0x000e620000000800 */
[----:B------:R-:W-:Y:S01]  /*02f0*/  BSSY.RECONVERGENT B1, `(.L_x_3) ;  /* 0x000012e000017945 */ /* 0x000fe20003800200 */
[----:B------:R-:W-:Y:S02]  /*0300*/  CS2R R6, SRZ ;  /* 0x0000000000067805 */ /* 0x000fe4000001ff00 */
[----:B0-----:R-:W-:-:S13]  /*0310*/  ISETP.GE.AND P0, PT, R27, 0x1, PT ;  /* 0x000000011b00780c */ /* 0x001fda0003f06270 */
[----:B------:R-:W-:Y:S05]  /*0320*/  @!P0 BRA `(.L_x_4) ;  /* 0x0000001000a88947 */ /* 0x000fea0003800000 */
[----:B------:R-:W-:Y:S01]  /*0330*/  ISETP.NE.AND P0, PT, R27, 0x1, PT ;  /* 0x000000011b00780c */ /* 0x000fe20003f05270 */
[----:B------:R-:W-:Y:S01]  /*0340*/  BSSY.RECONVERGENT B2, `(.L_x_5) ;  /* 0x00000c5000027945 */ /* 0x000fe20003800200 */
[----:B------:R-:W-:Y:S01]  /*0350*/  HFMA2 R0, -RZ, RZ, 0, 0 ;  /* 0x00000000ff007431 */ /* 0x000fe200000001ff */
[----:B------:R-:W-:Y:S02]  /*0360*/  CS2R R6, SRZ ;  /* 0x0000000000067805 */ /* 0x000fe4000001ff00 */
[----:B-1----:R-:W-:-:S08]  /*0370*/  MOV R9, R8 ;  /* 0x0000000800097202 */ /* 0x002fd00000000f00 */
[----:B------:R-:W-:Y:S05]  /*0380*/  @!P0 BRA `(.L_x_6) ;  /* 0x0000000c00008947 */ /* 0x000fea0003800000 */
[----:B------:R-:W-:Y:S01]  /*0390*/  LOP3.LUT R24, R27, 0x7ffffffe, RZ, 0xc0, !PT ;  /* 0x7ffffffe1b187812 */ /* 0x000fe200078ec0ff */
[----:B------:R-:W-:Y:S01]  /*03a0*/  BSSY.RECONVERGENT B3, `(.L_x_7) ;  /* 0x00000bc000037945 */ /* 0x000fe20003800200 */
[----:B------:R-:W-:Y:S02]  /*03b0*/  MOV R26, 0x70 ;  /* 0x00000070001a7802 */ /* 0x000fe40000000f00 */
[----:B------:R-:W-:Y:S02]  /*03c0*/  MOV R7, RZ ;  /* 0x000000ff00077202 */ /* 0x000fe40000000f00 */
[----:B------:R-:W-:-:S07]  /*03d0*/  IADD3 R24, PT, PT, -R24, RZ, RZ ;  /* 0x000000ff18187210 */ /* 0x000fce0007ffe1ff */
.L_x_18:
[----:B------:R0:W1:Y:S01]  /*03e0*/  LDC R28, c[0x3][R26+-0x4] ;  /* 0x00ffff001a1c7b82 */ /* 0x0000620000000800 */
[----:B-----5:R-:W-:Y:S01]  /*03f0*/  ISETP.NE.AND P0, PT, R14, 0x1, PT ;  /* 0x000000010e00780c */ /* 0x020fe20003f05270 */
[----:B------:R-:W-:Y:S01]  /*0400*/  BSSY.RECONVERGENT B4, `(.L_x_8) ;  /* 0x000004f000047945 */ /* 0x000fe20003800200 */
[----:B------:R-:W-:Y:S02]  /*0410*/  MOV R25, R17 ;  /* 0x0000001100197202 */ /* 0x000fe40000000f00 */
[----:B------:R-:W-:Y:S02]  /*0420*/  MOV R13, R16 ;  /* 0x00000010000d7202 */ /* 0x000fe40000000f00 */
[----:B------:R-:W-:Y:S02]  /*0430*/  MOV R12, R19 ;  /* 0x00000013000c7202 */ /* 0x000fe40000000f00 */
[----:B------:R-:W-:-:S05]  /*0440*/  MOV R11, R4 ;  /* 0x00000004000b7202 */ /* 0x000fca0000000f00 */
[----:B0-----:R-:W-:Y:S05]  /*0450*/  @!P0 BRA `(.L_x_9) ;  /* 0x0000000400248947 */ /* 0x001fea0003800000 */
[----:B------:R-:W-:Y:S01]  /*0460*/  SHF.R.U32.HI R0, RZ, 0x2, R21 ;  /* 0x00000002ff007819 */ /* 0x000fe20000011615 */
[----:B------:R-:W-:Y:S01]  /*0470*/  BSSY.RECONVERGENT B5, `(.L_x_10) ;  /* 0x000003c000057945 */ /* 0x000fe20003800200 */
[----:B------:R-:W-:Y:S02]  /*0480*/  SHF.L.U32 R4, R17, 0x4, RZ ;  /* 0x0000000411047819 */ /* 0x000fe400000006ff */
[----:B------:R-:W-:-:S04]  /*0490*/  LOP3.LUT R0, R0, R21, RZ, 0x3c, !PT ;  /* 0x0000001500007212 */ /* 0x000fc800078e3cff */
[----:B------:R-:W-:-:S04]  /*04a0*/  SHF.L.U32 R9, R0, 0x1, RZ ;  /* 0x0000000100097819 */ /* 0x000fc800000006ff */
[----:B------:R-:W-:-:S04]  /*04b0*/  LOP3.LUT R9, R17, R4, R9, 0x96, !PT ;  /* 0x0000000411097212 */ /* 0x000fc800078e9609 */
[----:B------:R-:W-:Y:S01]  /*04c0*/  LOP3.LUT R13, R9, R0, RZ, 0x3c, !PT ;  /* 0x00000000090d7212 */ /* 0x000fe200078e3cff */
[----:B------:R-:W-:-:S03]  /*04d0*/  HFMA2 R9, -RZ, RZ, 0.1171875, 0 ;  /* 0x2f800000ff097431 */ /* 0x000fc600000001ff */
[C---:B------:R-:W-:Y:S02]  /*04e0*/  IADD3 R0, PT, PT, R20.reuse, 0x587c5, R13 ;  /* 0x000587c514007810 */ /* 0x040fe40007ffe00d */
[----:B------:R-:W-:Y:S02]  /*04f0*/  IADD3 R20, PT, PT, R20, 0xb0f8a, RZ ;  /* 0x000b0f8a14147810 */ /* 0x000fe40007ffe0ff */
[----:B------:R-:W-:-:S05]  /*0500*/  I2FP.F32.U32 R0, R0 ;  /* 0x0000000000007245 */ /* 0x000fca0000201000 */
[----:B------:R-:W-:Y:S01]  /*0510*/  FFMA R0, R0, R9, 1.1641532182693481445e-10 ;  /* 0x2f00000000007423 */ /* 0x000fe20000000009 */
[----:B------:R-:W-:-:S04]  /*0520*/  MOV R9, 0x3e055027 ;  /* 0x3e05502700097802 */ /* 0x000fc80000000f00 */
[----:B------:R-:W-:-:S13]  /*0530*/  FSETP.GEU.AND P0, PT, R0, 1.175494350822287508e-38, PT ;  /* 0x008000000000780b */ /* 0x000fda0003f0e000 */
[----:B------:R-:W-:-:S05]  /*0540*/  @!P0 FMUL R0, R0, 8388608 ;  /* 0x4b00000000008820 */ /* 0x000fca0000400000 */
[----:B------:R-:W-:-:S04]  /*0550*/  IADD3 R4, PT, PT, R0, -0x3f2aaaab, RZ ;  /* 0xc0d5555500047810 */ /* 0x000fc80007ffe0ff */
[----:B------:R-:W-:-:S04]  /*0560*/  LOP3.LUT R11, R4, 0xff800000, RZ, 0xc0, !PT ;  /* 0xff800000040b7812 */ /* 0x000fc800078ec0ff */
[-C--:B------:R-:W-:Y:S02]  /*0570*/  IADD3 R4, PT, PT, R0, -R11.reuse, RZ ;  /* 0x8000000b00047210 */ /* 0x080fe40007ffe0ff */
[----:B------:R-:W-:Y:S02]  /*0580*/  I2FP.F32.S32 R10, R11 ;  /* 0x0000000b000a7245 */ /* 0x000fe40000201400 */
[----:B------:R-:W-:Y:S01]  /*0590*/  MOV R11, 0x7f800000 ;  /* 0x7f800000000b7802 */ /* 0x000fe20000000f00 */
[----:B------:R-:W-:-:S04]  /*05a0*/  FADD R4, R4, -1 ;  /* 0xbf80000004047421 */ /* 0x000fc80000000000 */
[----:B------:R-:W-:-:S04]  /*05b0*/  FFMA R9, R4, -R9, 0.14084610342979431152 ;  /* 0x3e1039f604097423 */ /* 0x000fc80000000809 */
[----:B------:R-:W-:-:S04]  /*05c0*/  FFMA R9, R4, R9, -0.12148627638816833496 ;  /* 0xbdf8cdcc04097423 */ /* 0x000fc80000000009 */
[----:B------:R-:W-:-:S04]  /*05d0*/  FFMA R9, R4, R9, 0.13980610668659210205 ;  /* 0x3e0f295504097423 */ /* 0x000fc80000000009 */
[----:B------:R-:W-:-:S04]  /*05e0*/  FFMA R9, R4, R9, -0.16684235632419586182 ;  /* 0xbe2ad8b904097423 */ /* 0x000fc80000000009 */
[----:B------:R-:W-:-:S04]  /*05f0*/  FFMA R9, R4, R9, 0.20012299716472625732 ;  /* 0x3e4ced0b04097423 */ /* 0x000fc80000000009 */
[----:B------:R-:W-:-:S04]  /*0600*/  FFMA R9, R4, R9, -0.24999669194221496582 ;  /* 0xbe7fff2204097423 */ /* 0x000fc80000000009 */
[----:B------:R-:W-:-:S04]  /*0610*/  FFMA R9, R4, R9, 0.33333182334899902344 ;  /* 0x3eaaaa7804097423 */ /* 0x000fc80000000009 */
[----:B------:R-:W-:Y:S01]  /*0620*/  FFMA R21, R4, R9, -0.5 ;  /* 0xbf00000004157423 */ /* 0x000fe20000000009 */
[----:B------:R-:W-:Y:S02]  /*0630*/  FSEL R9, RZ, -23, P0 ;  /* 0xc1b80000ff097808 */ /* 0x000fe40000000000 */
[----:B------:R-:W-:Y:S01]  /*0640*/  ISETP.GT.U32.AND P0, PT, R0, 0x7f7fffff, PT ;  /* 0x7f7fffff0000780c */ /* 0x000fe20003f04070 */
[----:B------:R-:W-:Y:S02]  /*0650*/  FMUL R21, R4, R21 ;  /* 0x0000001504157220 */ /* 0x000fe40000400000 */
[----:B------:R-:W-:Y:S01]  /*0660*/  FFMA R10, R10, 1.1920928955078125e-07, R9 ;  /* 0x340000000a0a7823 */ /* 0x000fe20000000009 */
[----:B------:R-:W-:Y:S01]  /*0670*/  SHF.R.U32.HI R9, RZ, 0x2, R18 ;  /* 0x00000002ff097819 */ /* 0x000fe20000011612 */
[----:B------:R-:W-:Y:S01]  /*0680*/  FFMA R21, R4, R21, R4 ;  /* 0x0000001504157223 */ /* 0x000fe20000000004 */
[----:B------:R-:W-:Y:S02]  /*0690*/  SHF.L.U32 R4, R13, 0x4, RZ ;  /* 0x000000040d047819 */ /* 0x000fe400000006ff */
[----:B------:R-:W-:Y:S01]  /*06a0*/  LOP3.LUT R9, R9, R18, RZ, 0x3c, !PT ;  /* 0x0000001209097212 */ /* 0x000fe200078e3cff */
[----:B------:R-:W-:-:S03]  /*06b0*/  FFMA R21, R10, 0.69314718246459960938, R21 ;  /* 0x3f3172180a157823 */ /* 0x000fc60000000015 */
[C---:B------:R-:W-:Y:S01]  /*06c0*/  SHF.L.U32 R10, R9.reuse, 0x1, RZ ;  /* 0x00000001090a7819 */ /* 0x040fe200000006ff */
[C---:B------:R-:W-:Y:S01]  /*06d0*/  @P0 FFMA R21, R0.reuse, R11, +INF ;  /* 0x7f80000000150423 */ /* 0x040fe2000000000b */
[----:B------:R-:W-:Y:S02]  /*06e0*/  FSETP.NEU.AND P0, PT, R0, RZ, PT ;  /* 0x000000ff0000720b */ /* 0x000fe40003f0d000 */
[----:B------:R-:W-:Y:S01]  /*06f0*/  LOP3.LUT R4, R9, R10, R4, 0x96, !PT ;  /* 0x0000000a09047212 */ /* 0x000fe200078e9604 */
[----:B------:R-:W-:-:S03]  /*0700*/  FMUL R21, R21, -2 ;  /* 0xc000000015157820 */ /* 0x000fc60000400000 */
[----:B------:R-:W-:Y:S02]  /*0710*/  LOP3.LUT R25, R4, R13, RZ, 0x3c, !PT ;  /* 0x0000000d04197212 */ /* 0x000fe400078e3cff */
[----:B------:R-:W-:Y:S02]  /*0720*/  FSEL R21, R21, +INF , P0 ;  /* 0x7f80000015157808 */ /* 0x000fe40000000000 */
[----:B------:R-:W-:Y:S02]  /*0730*/  IADD3 R0, PT, PT, R25, R20, RZ ;  /* 0x0000001419007210 */ /* 0x000fe40007ffe0ff */
[----:B------:R-:W-:Y:S01]  /*0740*/  IADD3 R9, PT, PT, R21, -0xd000000, RZ ;  /* 0xf300000015097810 */ /* 0x000fe20007ffe0ff */
[----:B------:R0:W2:Y:S01]  /*0750*/  MUFU.RSQ R4, R21 ;  /* 0x0000001500047308 */ /* 0x0000a20000001400 */
[----:B------:R-:W-:Y:S02]  /*0760*/  I2FP.F32.U32 R0, R0 ;  /* 0x0000000000007245 */ /* 0x000fe40000201000 */
[----:B------:R-:W-:Y:S01]  /*0770*/  ISETP.GT.U32.AND P0, PT, R9, 0x727fffff, PT ;  /* 0x727fffff0900780c */ /* 0x000fe20003f04070 */
[----:B------:R-:W-:-:S05]  /*0780*/  HFMA2 R9, -RZ, RZ, 0.1495361328125, 0.0004794597625732421875 ;  /* 0x30c90fdbff097431 */ /* 0x000fca00000001ff */
[----:B------:R-:W-:-:S07]  /*0790*/  FFMA R9, R0, R9, 7.314590599882819788e-10 ;  /* 0x30490fdb00097423 */ /* 0x000fce0000000009 */
[----:B0-----:R-:W-:Y:S05]  /*07a0*/  @!P0 BRA `(.L_x_11) ;  /* 0x0000000000108947 */ /* 0x001fea0003800000 */
[----:B------:R-:W-:Y:S02]  /*07b0*/  MOV R0, R21 ;  /* 0x0000001500007202 */ /* 0x000fe40000000f00 */
[----:B------:R-:W-:-:S07]  /*07c0*/  MOV R10, 0x7e0 ;  /* 0x000007e0000a7802 */ /* 0x000fce0000000f00 */
[----:B-12---:R-:W-:Y:S05]  /*07d0*/  CALL.REL.NOINC `($__internal_0_$__cuda_sm20_sqrt_rn_f32_slowpath) ;  /* 0x0000002c00487944 */ /* 0x006fea0003c00000 */
[----:B------:R-:W-:Y:S05]  /*07e0*/  BRA `(.L_x_12) ;  /* 0x0000000000107947 */ /* 0x000fea0003800000 */
.L_x_11:
[----:B--2---:R-:W-:Y:S01]  /*07f0*/  FMUL.FTZ R18, R21, R4 ;  /* 0x0000000415127220 */ /* 0x004fe20000410000 */
[----:B------:R-:W-:-:S03]  /*0800*/  FMUL.FTZ R0, R4, 0.5 ;  /* 0x3f00000004007820 */ /* 0x000fc60000410000 */
[----:B------:R-:W-:-:S04]  /*0810*/  FFMA R11, -R18, R18, R21 ;  /* 0x00000012120b7223 */ /* 0x000fc80000000115 */
[----:B------:R-:W-:-:S07]  /*0820*/  FFMA R18, R11, R0, R18 ;  /* 0x000000000b127223 */ /* 0x000fce0000000012 */
.L_x_12:
[----:B------:R-:W-:Y:S05]  /*0830*/  BSYNC.RECONVERGENT B5 ;  /* 0x0000000000057941 */ /* 0x000fea0003800200 */
.L_x_10:
[----:B------:R-:W-:Y:S01]  /*0840*/  FMUL.RZ R0, R9, 0.15915493667125701904 ;  /* 0x3e22f98309007820 */ /* 0x000fe2000040c000 */
[----:B------:R-:W-:Y:S02]  /*0850*/  MOV R21, R19 ;  /* 0x0000001300157202 */ /* 0x000fe40000000f00 */
[-C--:B------:R-:W-:Y:S01]  /*0860*/  MOV R12, R17.reuse ;  /* 0x00000011000c7202 */ /* 0x080fe20000000f00 */
[----:B------:R-:W0:Y:S01]  /*0870*/  MUFU.SIN R11, R0 ;  /* 0x00000000000b7308 */ /* 0x000e220000000400 */
[----:B------:R-:W-:Y:S02]  /*0880*/  MOV R19, R17 ;  /* 0x0000001100137202 */ /* 0x000fe40000000f00 */
[----:B------:R-:W-:-:S05]  /*0890*/  MOV R17, R25 ;  /* 0x0000001900117202 */ /* 0x000fca0000000f00 */
[----:B------:R-:W2:Y:S01]  /*08a0*/  MUFU.COS R9, R0 ;  /* 0x0000000000097308 */ /* 0x000ea20000000000 */
[-C--:B0-----:R-:W-:Y:S01]  /*08b0*/  FMUL R11, R11, R18.reuse ;  /* 0x000000120b0b7220 */ /* 0x081fe20000400000 */
[----:B--2---:R-:W-:Y:S01]  /*08c0*/  FMUL R4, R9, R18 ;  /* 0x0000001209047220 */ /* 0x004fe20000400000 */
[----:B------:R-:W-:Y:S02]  /*08d0*/  MOV R18, R16 ;  /* 0x0000001000127202 */ /* 0x000fe40000000f00 */
[----:B------:R-:W-:-:S07]  /*08e0*/  MOV R16, R13 ;  /* 0x0000000d00107202 */ /* 0x000fce0000000f00 */
.L_x_9:
[----:B------:R-:W-:Y:S05]  /*08f0*/  BSYNC.RECONVERGENT B4 ;  /* 0x0000000000047941 */ /* 0x000fea0003800200 */
.L_x_8:
[----:B------:R0:W2:Y:S01]  /*0900*/  LDC R9, c[0x3][R26] ;  /* 0x00c000001a097b82 */ /* 0x0000a20000000800 */
[C-C-:B-1----:R-:W-:Y:S01]  /*0910*/  FFMA R0, R11.reuse, UR5, R28.reuse ;  /* 0x000000050b007c23 */ /* 0x142fe2000800001c */
[----:B------:R-:W-:Y:S01]  /*0920*/  FFMA R29, -R11, UR5, R28 ;  /* 0x000000050b1d7c23 */ /* 0x000fe2000800011c */
[----:B------:R-:W-:Y:S01]  /*0930*/  ISETP.NE.AND P0, PT, R14, 0x1, PT ;  /* 0x000000010e00780c */ /* 0x000fe20003f05270 */
[----:B------:R-:W-:Y:S01]  /*0940*/  BSSY.RECONVERGENT B4, `(.L_x_13) ;  /* 0x0000053000047945 */ /* 0x000fe20003800200 */
[----:B------:R-:W-:Y:S01]  /*0950*/  FFMA R28, R5, UR6, R0 ;  /* 0x00000006051c7c23 */ /* 0x000fe20008000000 */
[----:B------:R-:W-:Y:S01]  /*0960*/  FFMA R29, R8, UR6, R29 ;  /* 0x00000006081d7c23 */ /* 0x000fe2000800001d */
[----:B------:R-:W-:Y:S01]  /*0970*/  HFMA2 R14, -RZ, RZ, 0, 0 ;  /* 0x00000000ff0e7431 */ /* 0x000fe200000001ff */
[----:B------:R-:W-:Y:S01]  /*0980*/  MOV R0, R4 ;  /* 0x0000000400007202 */ /* 0x000fe20000000f00 */
[----:B------:R-:W-:Y:S01]  /*0990*/  FADD R5, R28, R5 ;  /* 0x000000051c057221 */ /* 0x000fe20000000000 */
[----:B------:R-:W-:-:S03]  /*09a0*/  FADD R8, R29, R8 ;  /* 0x000000081d087221 */ /* 0x000fc60000000000 */
[----:B------:R-:W-:Y:S01]  /*09b0*/  FMUL R5, R5, 0.5 ;  /* 0x3f00000005057820 */ /* 0x000fe20000400000 */
[----:B------:R-:W-:-:S03]  /*09c0*/  FMUL R8, R8, 0.5 ;  /* 0x3f00000008087820 */ /* 0x000fc60000400000 */
[----:B------:R-:W-:Y:S01]  /*09d0*/  FFMA R6, R5, UR8, R6 ;  /* 0x0000000805067c23 */ /* 0x000fe20008000006 */
[----:B------:R-:W-:Y:S01]  /*09e0*/  FFMA R7, R8, UR8, R7 ;  /* 0x0000000808077c23 */ /* 0x000fe20008000007 */
[----:B0-----:R-:W-:Y:S06]  /*09f0*/  @P0 BRA `(.L_x_14) ;  /* 0x00000004001c0947 */ /* 0x001fec0003800000 */
[----:B------:R-:W-:Y:S01]  /*0a00*/  SHF.R.U32.HI R0, RZ, 0x2, R21 ;  /* 0x00000002ff007819 */ /* 0x000fe20000011615 */
[----:B------:R-:W-:Y:S01]  /*0a10*/  BSSY.RECONVERGENT B5, `(.L_x_15) ;  /* 0x000003c000057945 */ /* 0x000fe20003800200 */
[----:B------:R-:W-:Y:S02]  /*0a20*/  MOV R11, 0x3e055027 ;  /* 0x3e055027000b7802 */ /* 0x000fe40000000f00 */
[----:B------:R-:W-:Y:S02]  /*0a30*/  LOP3.LUT R5, R0, R21, RZ, 0x3c, !PT ;  /* 0x0000001500057212 */ /* 0x000fe400078e3cff */
[----:B------:R-:W-:Y:S02]  /*0a40*/  SHF.L.U32 R0, R25, 0x4, RZ ;  /* 0x0000000419007819 */ /* 0x000fe400000006ff */
[----:B------:R-:W-:Y:S02]  /*0a50*/  SHF.L.U32 R4, R5, 0x1, RZ ;  /* 0x0000000105047819 */ /* 0x000fe400000006ff */
[----:B------:R-:W-:-:S02]  /*0a60*/  MOV R17, 0x7f800000 ;  /* 0x7f80000000117802 */ /* 0x000fc40000000f00 */
[----:B------:R-:W-:-:S04]  /*0a70*/  LOP3.LUT R0, R25, R0, R4, 0x96, !PT ;  /* 0x0000000019007212 */ /* 0x000fc800078e9604 */
[----:B------:R-:W-:Y:S02]  /*0a80*/  LOP3.LUT R16, R0, R5, RZ, 0x3c, !PT ;  /* 0x0000000500107212 */ /* 0x000fe400078e3cff */
[----:B------:R-:W-:Y:S02]  /*0a90*/  MOV R5, 0x2f800000 ;  /* 0x2f80000000057802 */ /* 0x000fe40000000f00 */
[C---:B------:R-:W-:Y:S02]  /*0aa0*/  IADD3 R0, PT, PT, R20.reuse, 0x587c5, R16 ;  /* 0x000587c514007810 */ /* 0x040fe40007ffe010 */
[----:B------:R-:W-:Y:S02]  /*0ab0*/  IADD3 R20, PT, PT, R20, 0xb0f8a, RZ ;  /* 0x000b0f8a14147810 */ /* 0x000fe40007ffe0ff */
[----:B------:R-:W-:-:S05]  /*0ac0*/  I2FP.F32.U32 R0, R0 ;  /* 0x0000000000007245 */ /* 0x000fca0000201000 */
[----:B------:R-:W-:-:S05]  /*0ad0*/  FFMA R0, R0, R5, 1.1641532182693481445e-10 ;  /* 0x2f00000000007423 */ /* 0x000fca0000000005 */
[----:B------:R-:W-:-:S13]  /*0ae0*/  FSETP.GEU.AND P0, PT, R0, 1.175494350822287508e-38, PT ;  /* 0x008000000000780b */ /* 0x000fda0003f0e000 */
[----:B------:R-:W-:-:S05]  /*0af0*/  @!P0 FMUL R0, R0, 8388608 ;  /* 0x4b00000000008820 */ /* 0x000fca0000400000 */
[----:B------:R-:W-:-:S04]  /*0b00*/  IADD3 R4, PT, PT, R0, -0x3f2aaaab, RZ ;  /* 0xc0d5555500047810 */ /* 0x000fc80007ffe0ff */
[----:B------:R-:W-:-:S04]  /*0b10*/  LOP3.LUT R5, R4, 0xff800000, RZ, 0xc0, !PT ;  /* 0xff80000004057812 */ /* 0x000fc800078ec0ff */
[-C--:B------:R-:W-:Y:S02]  /*0b20*/  IADD3 R4, PT, PT, R0, -R5.reuse, RZ ;  /* 0x8000000500047210 */ /* 0x080fe40007ffe0ff */
[----:B------:R-:W-:-:S03]  /*0b30*/  I2FP.F32.S32 R5, R5 ;  /* 0x0000000500057245 */ /* 0x000fc60000201400 */
[----:B------:R-:W-:Y:S01]  /*0b40*/  FADD R8, R4, -1 ;  /* 0xbf80000004087421 */ /* 0x000fe20000000000 */
[----:B------:R-:W-:Y:S02]  /*0b50*/  FSEL R4, RZ, -23, P0 ;  /* 0xc1b80000ff047808 */ /* 0x000fe40000000000 */
[----:B------:R-:W-:Y:S01]  /*0b60*/  ISETP.GT.U32.AND P0, PT, R0, 0x7f7fffff, PT ;  /* 0x7f7fffff0000780c */ /* 0x000fe20003f04070 */
[C---:B------:R-:W-:Y:S02]  /*0b70*/  FFMA R11, R8.reuse, -R11, 0.14084610342979431152 ;  /* 0x3e1039f6080b7423 */ /* 0x040fe4000000080b */
[----:B------:R-:W-:Y:S01]  /*0b80*/  FFMA R4, R5, 1.1920928955078125e-07, R4 ;  /* 0x3400000005047823 */ /* 0x000fe20000000004 */
[----:B------:R-:W-:Y:S01]  /*0b90*/  SHF.R.U32.HI R5, RZ, 0x2, R18 ;  /* 0x00000002ff057819 */ /* 0x000fe20000011612 */
[----:B------:R-:W-:-:S03]  /*0ba0*/  FFMA R11, R8, R11, -0.12148627638816833496 ;  /* 0xbdf8cdcc080b7423 */ /* 0x000fc6000000000b */
[----:B------:R-:W-:Y:S01]  /*0bb0*/  LOP3.LUT R5, R5, R18, RZ, 0x3c, !PT ;  /* 0x0000001205057212 */ /* 0x000fe200078e3cff */
[----:B------:R-:W-:-:S04]  /*0bc0*/  FFMA R11, R8, R11, 0.13980610668659210205 ;  /* 0x3e0f2955080b7423 */ /* 0x000fc8000000000b */
[----:B------:R-:W-:-:S04]  /*0bd0*/  FFMA R11, R8, R11, -0.16684235632419586182 ;  /* 0xbe2ad8b9080b7423 */ /* 0x000fc8000000000b */
[----:B------:R-:W-:-:S04]  /*0be0*/  FFMA R11, R8, R11, 0.20012299716472625732 ;  /* 0x3e4ced0b080b7423 */ /* 0x000fc8000000000b */
[----:B------:R-:W-:-:S04]  /*0bf0*/  FFMA R11, R8, R11, -0.24999669194221496582 ;  /* 0xbe7fff22080b7423 */ /* 0x000fc8000000000b */
[----:B------:R-:W-:-:S04]  /*0c00*/  FFMA R11, R8, R11, 0.33333182334899902344 ;  /* 0x3eaaaa78080b7423 */ /* 0x000fc8000000000b */
[----:B------:R-:W-:-:S04]  /*0c10*/  FFMA R11, R8, R11, -0.5 ;  /* 0xbf000000080b7423 */ /* 0x000fc8000000000b */
[----:B------:R-:W-:-:S04]  /*0c20*/  FMUL R11, R8, R11 ;  /* 0x0000000b080b7220 */ /* 0x000fc80000400000 */
[----:B------:R-:W-:-:S04]  /*0c30*/  FFMA R11, R8, R11, R8 ;  /* 0x0000000b080b7223 */ /* 0x000fc80000000008 */
[----:B------:R-:W-:Y:S01]  /*0c40*/  FFMA R11, R4, 0.69314718246459960938, R11 ;  /* 0x3f317218040b7823 */ /* 0x000fe2000000000b */
[C---:B------:R-:W-:Y:S01]  /*0c50*/  @P0 FFMA R11, R0.reuse, R17, +INF ;  /* 0x7f800000000b0423 */ /* 0x040fe20000000011 */
[----:B------:R-:W-:Y:S02]  /*0c60*/  FSETP.NEU.AND P0, PT, R0, RZ, PT ;  /* 0x000000ff0000720b */ /* 0x000fe40003f0d000 */
[----:B------:R-:W-:Y:S01]  /*0c70*/  SHF.L.U32 R17, R5, 0x1, RZ ;  /* 0x0000000105117819 */ /* 0x000fe200000006ff */
[----:B------:R-:W-:Y:S01]  /*0c80*/  FMUL R11, R11, -2 ;  /* 0xc00000000b0b7820 */ /* 0x000fe20000400000 */
[----:B------:R-:W-:-:S04]  /*0c90*/  SHF.L.U32 R4, R16, 0x4, RZ ;  /* 0x0000000410047819 */ /* 0x000fc800000006ff */
[----:B------:R-:W-:Y:S02]  /*0ca0*/  FSEL R11, R11, +INF , P0 ;  /* 0x7f8000000b0b7808 */ /* 0x000fe40000000000 */
[----:B------:R-:W-:Y:S02]  /*0cb0*/  LOP3.LUT R17, R5, R17, R4, 0x96, !PT ;  /* 0x0000001105117212 */ /* 0x000fe400078e9604 */
[----:B------:R-:W-:Y:S01]  /*0cc0*/  IADD3 R5, PT, PT, R11, -0xd000000, RZ ;  /* 0xf30000000b057810 */ /* 0x000fe20007ffe0ff */
[----:B------:R0:W1:Y:S01]  /*0cd0*/  MUFU.RSQ R4, R11 ;  /* 0x0000000b00047308 */ /* 0x0000620000001400 */
[----:B------:R-:W-:Y:S02]  /*0ce0*/  LOP3.LUT R17, R17, R16, RZ, 0x3c, !PT ;  /* 0x0000001011117212 */ /* 0x000fe400078e3cff */
[----:B------:R-:W-:Y:S02]  /*0cf0*/  ISETP.GT.U32.AND P0, PT, R5, 0x727fffff, PT ;  /* 0x727fffff0500780c */ /* 0x000fe40003f04070 */
[----:B------:R-:W-:-:S02]  /*0d00*/  IADD3 R0, PT, PT, R20, R17, RZ ;  /* 0x0000001114007210 */ /* 0x000fc40007ffe0ff */
[----:B------:R-:W-:Y:S02]  /*0d10*/  MOV R5, 0x30c90fdb ;  /* 0x30c90fdb00057802 */ /* 0x000fe40000000f00 */
[----:B------:R-:W-:-:S05]  /*0d20*/  I2FP.F32.U32 R0, R0 ;  /* 0x0000000000007245 */ /* 0x000fca0000201000 */
[----:B------:R-:W-:Y:S02]  /*0d30*/  FFMA R5, R0, R5, 7.314590599882819788e-10 ;  /* 0x30490fdb00057423 */ /* 0x000fe40000000005 */
[----:B0-----:R-:W-:Y:S05]  /*0d40*/  @!P0 BRA `(.L_x_16) ;  /* 0x0000000000108947 */ /* 0x001fea0003800000 */
[----:B------:R-:W-:Y:S02]  /*0d50*/  MOV R0, R11 ;  /* 0x0000000b00007202 */ /* 0x000fe40000000f00 */
[----:B------:R-:W-:-:S07]  /*0d60*/  MOV R10, 0xd80 ;  /* 0x00000d80000a7802 */ /* 0x000fce0000000f00 */
[----:B-12---:R-:W-:Y:S05]  /*0d70*/  CALL.REL.NOINC `($__internal_0_$__cuda_sm20_sqrt_rn_f32_slowpath) ;  /* 0x0000002400e07944 */ /* 0x006fea0003c00000 */
[----:B------:R-:W-:Y:S05]  /*0d80*/  BRA `(.L_x_17) ;  /* 0x0000000000107947 */ /* 0x000fea0003800000 */
.L_x_16:
[----:B-1----:R-:W-:Y:S01]  /*0d90*/  FMUL.FTZ R18, R11, R4 ;  /* 0x000000040b127220 */ /* 0x002fe20000410000 */
[----:B------:R-:W-:-:S03]  /*0da0*/  FMUL.FTZ R0, R4, 0.5 ;  /* 0x3f00000004007820 */ /* 0x000fc60000410000 */
[----:B------:R-:W-:-:S04]  /*0db0*/  FFMA R11, -R18, R18, R11 ;  /* 0x00000012120b7223 */ /* 0x000fc8000000010b */
[----:B------:R-:W-:-:S07]  /*0dc0*/  FFMA R18, R11, R0, R18 ;  /* 0x000000000b127223 */ /* 0x000fce0000000012 */
.L_x_17:
[----:B------:R-:W-:Y:S05]  /*0dd0*/  BSYNC.RECONVERGENT B5 ;  /* 0x0000000000057941 */ /* 0x000fea0003800200 */
.L_x_15:
[----:B------:R-:W-:Y:S01]  /*0de0*/  FMUL.RZ R8, R5, 0.15915493667125701904 ;  /* 0x3e22f98305087820 */ /* 0x000fe2000040c000 */
[----:B------:R-:W-:Y:S01]  /*0df0*/  HFMA2 R14, -RZ, RZ, 0, 5.9604644775390625e-08 ;  /* 0x00000001ff0e7431 */ /* 0x000fe200000001ff */
[----:B------:R-:W-:Y:S02]  /*0e00*/  MOV R19, R25 ;  /* 0x0000001900137202 */ /* 0x000fe40000000f00 */
[----:B------:R-:W0:Y:S01]  /*0e10*/  MUFU.SIN R5, R8 ;  /* 0x0000000800057308 */ /* 0x000e220000000400 */
[----:B------:R-:W-:-:S07]  /*0e20*/  MOV R21, R12 ;  /* 0x0000000c00157202 */ /* 0x000fce0000000f00 */
[----:B------:R-:W1:Y:S01]  /*0e30*/  MUFU.COS R11, R8 ;  /* 0x00000008000b7308 */ /* 0x000e620000000000 */
[-C--:B0-----:R-:W-:Y:S01]  /*0e40*/  FMUL R0, R5, R18.reuse ;  /* 0x0000001205007220 */ /* 0x081fe20000400000 */
[----:B-1----:R-:W-:Y:S01]  /*0e50*/  FMUL R4, R11, R18 ;  /* 0x000000120b047220 */ /* 0x002fe20000400000 */
[----:B------:R-:W-:-:S07]  /*0e60*/  MOV R18, R13 ;  /* 0x0000000d00127202 */ /* 0x000fce0000000f00 */
.L_x_14:
[----:B------:R-:W-:Y:S05]  /*0e70*/  BSYNC.RECONVERGENT B4 ;  /* 0x0000000000047941 */ /* 0x000fea0003800200 */
.L_x_13:
[----:B------:R-:W-:Y:S01]  /*0e80*/  IADD3 R24, PT, PT, R24, 0x2, RZ ;  /* 0x0000000218187810 */ /* 0x000fe20007ffe0ff */
[C-C-:B--2---:R-:W-:Y:S01]  /*0e90*/  FFMA R5, R0.reuse, UR5, R9.reuse ;  /* 0x0000000500057c23 */ /* 0x144fe20008000009 */
[----:B------:R-:W-:Y:S01]  /*0ea0*/  FFMA R8, -R0, UR5, R9 ;  /* 0x0000000500087c23 */ /* 0x000fe20008000109 */
[----:B------:R-:W-:Y:S02]  /*0eb0*/  IADD3 R26, PT, PT, R26, 0x8, RZ ;  /* 0x000000081a1a7810 */ /* 0x000fe40007ffe0ff */
[----:B------:R-:W-:Y:S01]  /*0ec0*/  ISETP.NE.AND P0, PT, R24, RZ, PT ;  /* 0x000000ff1800720c */ /* 0x000fe20003f05270 */
[----:B------:R-:W-:Y:S01]  /*0ed0*/  FFMA R5, R28, UR6, R5 ;  /* 0x000000061c057c23 */ /* 0x000fe20008000005 */
[----:B------:R-:W-:-:S03]  /*0ee0*/  FFMA R8, R29, UR6, R8 ;  /* 0x000000061d087c23 */ /* 0x000fc60008000008 */
[----:B------:R-:W-:Y:S01]  /*0ef0*/  FADD R28, R28, R5 ;  /* 0x000000051c1c7221 */ /* 0x000fe20000000000 */
[----:B------:R-:W-:-:S03]  /*0f00*/  FADD R29, R29, R8 ;  /* 0x000000081d1d7221 */ /* 0x000fc60000000000 */
[----:B------:R-:W-:Y:S01]  /*0f10*/  FMUL R9, R28, 0.5 ;  /* 0x3f0000001c097820 */ /* 0x000fe20000400000 */
[----:B------:R-:W-:-:S03]  /*0f20*/  FMUL R0, R29, 0.5 ;  /* 0x3f0000001d007820 */ /* 0x000fc60000400000 */
[----:B------:R-:W-:Y:S01]  /*0f30*/  FFMA R6, R9, UR8, R6 ;  /* 0x0000000809067c23 */ /* 0x000fe20008000006 */
[----:B------:R-:W-:Y:S01]  /*0f40*/  FFMA R7, R0, UR8, R7 ;  /* 0x0000000800077c23 */ /* 0x000fe20008000007 */
[----:B------:R-:W-:Y:S06]  /*0f50*/  @P0 BRA `(.L_x_18) ;  /* 0xfffffff400200947 */ /* 0x000fec000383ffff */
[----:B------:R-:W-:Y:S05]  /*0f60*/  BSYNC.RECONVERGENT B3 ;  /* 0x0000000000037941 */ /* 0x000fea0003800200 */
.L_x_7:
[----:B------:R-:W-:Y:S02]  /*0f70*/  LOP3.LUT R0, R27, 0x7ffffffe, RZ, 0xc0, !PT ;  /* 0x7ffffffe1b007812 */ /* 0x000fe400078ec0ff */
[----:B------:R-:W-:-:S07]  /*0f80*/  MOV R9, R8 ;  /* 0x0000000800097202 */ /* 0x000fce0000000f00 */
.L_x_6:
[----:B------:R-:W-:Y:S05]  /*0f90*/  BSYNC.RECONVERGENT B2 ;  /* 0x0000000000027941 */ /* 0x000fea0003800200 */
.L_x_5:
[----:B------:R-:W-:-:S04]  /*0fa0*/  LOP3.LUT R27, R27, 0x1, RZ, 0xc0, !PT ;  /* 0x000000011b1b7812 */ /* 0x000fc800078ec0ff */
[----:B------:R-:W-:-:S13]  /*0fb0*/  ISETP.NE.U32.AND P0, PT, R27, 0x1, PT ;  /* 0x000000011b00780c */ /* 0x000fda0003f05070 */
[----:B------:R-:W-:Y:S05]  /*0fc0*/  @P0 BRA `(.L_x_4) ;  /* 0x0000000400800947 */ /* 0x000fea0003800000 */
[----:B------:R-:W-:Y:S01]  /*0fd0*/  SHF.L.U32 R0, R0, 0x2, RZ ;  /* 0x0000000200007819 */ /* 0x000fe200000006ff */
[----:B------:R-:W-:Y:S01]  /*0fe0*/  BSSY.RECONVERGENT B2, `(.L_x_19) ;  /* 0x0000050000027945 */ /* 0x000fe20003800200 */
[----:B-----5:R-:W-:Y:S01]  /*0ff0*/  ISETP.NE.AND P0, PT, R14, 0x1, PT ;  /* 0x000000010e00780c */ /* 0x020fe20003f05270 */
[----:B------:R-:W-:Y:S01]  /*1000*/  HFMA2 R14, -RZ, RZ, 0, 0 ;  /* 0x00000000ff0e7431 */ /* 0x000fe200000001ff */
[----:B------:R0:W1:Y:S01]  /*1010*/  LDC R8, c[0x3][R0+0x6c] ;  /* 0x00c01b0000087b82 */ /* 0x0000620000000800 */
[----:B------:R-:W-:-:S10]  /*1020*/  MOV R11, R4 ;  /* 0x00000004000b7202 */ /* 0x000fd40000000f00 */
[----:B0-----:R-:W-:Y:S05]  /*1030*/  @!P0 BRA `(.L_x_20) ;  /* 0x0000000400288947 */ /* 0x001fea0003800000 */
[----:B------:R-:W-:Y:S01]  /*1040*/  SHF.R.U32.HI R0, RZ, 0x2, R21 ;  /* 0x00000002ff007819 */ /* 0x000fe20000011615 */
[----:B------:R-:W-:Y:S01]  /*1050*/  BSSY.RECONVERGENT B3, `(.L_x_21) ;  /* 0x000003c000037945 */ /* 0x000fe20003800200 */
[----:B------:R-:W-:Y:S02]  /*1060*/  SHF.L.U32 R4, R17, 0x4, RZ ;  /* 0x0000000411047819 */ /* 0x000fe400000006ff */
[----:B------:R-:W-:Y:S02]  /*1070*/  LOP3.LUT R0, R0, R21, RZ, 0x3c, !PT ;  /* 0x0000001500007212 */ /* 0x000fe400078e3cff */
[----:B------:R-:W-:Y:S02]  /*1080*/  MOV R11, 0x2f800000 ;  /* 0x2f800000000b7802 */ /* 0x000fe40000000f00 */
[----:B------:R-:W-:Y:S02]  /*1090*/  SHF.L.U32 R10, R0, 0x1, RZ ;  /* 0x00000001000a7819 */ /* 0x000fe400000006ff */
[----:B------:R-:W-:-:S02]  /*10a0*/  MOV R21, 0x3e055027 ;  /* 0x3e05502700157802 */ /* 0x000fc40000000f00 */
[----:B------:R-:W-:Y:S02]  /*10b0*/  LOP3.LUT R13, R17, R4, R10, 0x96, !PT ;  /* 0x00000004110d7212 */ /* 0x000fe400078e960a */
[----:B------:R-:W-:Y:S02]  /*10c0*/  MOV R25, 0x7f800000 ;  /* 0x7f80000000197802 */ /* 0x000fe40000000f00 */
[----:B------:R-:W-:-:S04]  /*10d0*/  LOP3.LUT R13, R13, R0, RZ, 0x3c, !PT ;  /* 0x000000000d0d7212 */ /* 0x000fc800078e3cff */
        /* <DEDUP_REMOVED lines=25> */
[----:B------:R-:W-:Y:S01]  /*1270*/  FFMA R21, R10, R21, R10 ;  /* 0x000000150a157223 */ /* 0x000fe2000000000a */
[----:B------:R-:W-:-:S03]  /*1280*/  SHF.L.U32 R10, R11, 0x1, RZ ;  /* 0x000000010b0a7819 */ /* 0x000fc600000006ff */
[----:B------:R-:W-:Y:S01]  /*1290*/  FFMA R21, R4, 0.69314718246459960938, R21 ;  /* 0x3f31721804157823 */ /* 0x000fe20000000015 */
[C---:B------:R-:W-:Y:S01]  /*12a0*/  @P0 FFMA R21, R0.reuse, R25, +INF ;  /* 0x7f80000000150423 */ /* 0x040fe20000000019 */
[----:B------:R-:W-:Y:S02]  /*12b0*/  FSETP.NEU.AND P0, PT, R0, RZ, PT ;  /* 0x000000ff0000720b */ /* 0x000fe40003f0d000 */
[----:B------:R-:W-:Y:S01]  /*12c0*/  SHF.L.U32 R4, R13, 0x4, RZ ;  /* 0x000000040d047819 */ /* 0x000fe200000006ff */
[----:B------:R-:W-:-:S03]  /*12d0*/  FMUL R21, R21, -2 ;  /* 0xc000000015157820 */ /* 0x000fc60000400000 */
[----:B------:R-:W-:Y:S02]  /*12e0*/  LOP3.LUT R4, R11, R10, R4, 0x96, !PT ;  /* 0x0000000a0b047212 */ /* 0x000fe400078e9604 */
[----:B------:R-:W-:Y:S02]  /*12f0*/  FSEL R21, R21, +INF , P0 ;  /* 0x7f80000015157808 */ /* 0x000fe40000000000 */
[----:B------:R-:W-:Y:S02]  /*1300*/  LOP3.LUT R25, R4, R13, RZ, 0x3c, !PT ;  /* 0x0000000d04197212 */ /* 0x000fe400078e3cff */
[----:B------:R-:W-:Y:S01]  /*1310*/  IADD3 R10, PT, PT, R21, -0xd000000, RZ ;  /* 0xf3000000150a7810 */ /* 0x000fe20007ffe0ff */
[----:B------:R0:W2:Y:S01]  /*1320*/  MUFU.RSQ R4, R21 ;  /* 0x0000001500047308 */ /* 0x0000a20000001400 */
[----:B------:R-:W-:Y:S02]  /*1330*/  IADD3 R0, PT, PT, R20, R25, RZ ;  /* 0x0000001914007210 */ /* 0x000fe40007ffe0ff */
[----:B------:R-:W-:-:S02]  /*1340*/  ISETP.GT.U32.AND P0, PT, R10, 0x727fffff, PT ;  /* 0x727fffff0a00780c */ /* 0x000fc40003f04070 */
[----:B------:R-:W-:Y:S02]  /*1350*/  MOV R11, 0x30c90fdb ;  /* 0x30c90fdb000b7802 */ /* 0x000fe40000000f00 */
[----:B------:R-:W-:-:S05]  /*1360*/  I2FP.F32.U32 R0, R0 ;  /* 0x0000000000007245 */ /* 0x000fca0000201000 */
[----:B------:R-:W-:-:S04]  /*1370*/  FFMA R12, R0, R11, 7.314590599882819788e-10 ;  /* 0x30490fdb000c7423 */ /* 0x000fc8000000000b */
[----:B0-----:R-:W-:Y:S05]  /*1380*/  @!P0 BRA `(.L_x_22) ;  /* 0x0000000000108947 */ /* 0x001fea0003800000 */
[----:B------:R-:W-:Y:S02]  /*1390*/  MOV R0, R21 ;  /* 0x0000001500007202 */ /* 0x000fe40000000f00 */
[----:B------:R-:W-:-:S07]  /*13a0*/  MOV R10, 0x13c0 ;  /* 0x000013c0000a7802 */ /* 0x000fce0000000f00 */
[----:B-12---:R-:W-:Y:S05]  /*13b0*/  CALL.REL.NOINC `($__internal_0_$__cuda_sm20_sqrt_rn_f32_slowpath) ;  /* 0x0000002000507944 */ /* 0x006fea0003c00000 */
[----:B------:R-:W-:Y:S05]  /*13c0*/  BRA `(.L_x_23) ;  /* 0x0000000000107947 */ /* 0x000fea0003800000 */
.L_x_22:
[----:B--2---:R-:W-:Y:S01]  /*13d0*/  FMUL.FTZ R18, R21, R4 ;  /* 0x0000000415127220 */ /* 0x004fe20000410000 */
[----:B------:R-:W-:-:S03]  /*13e0*/  FMUL.FTZ R0, R4, 0.5 ;  /* 0x3f00000004007820 */ /* 0x000fc60000410000 */
[----:B------:R-:W-:-:S04]  /*13f0*/  FFMA R11, -R18, R18, R21 ;  /* 0x00000012120b7223 */ /* 0x000fc80000000115 */
[----:B------:R-:W-:-:S07]  /*1400*/  FFMA R18, R11, R0, R18 ;  /* 0x000000000b127223 */ /* 0x000fce0000000012 */
.L_x_23:
[----:B------:R-:W-:Y:S05]  /*1410*/  BSYNC.RECONVERGENT B3 ;  /* 0x0000000000037941 */ /* 0x000fea0003800200 */
.L_x_21:
[----:B------:R-:W-:Y:S01]  /*1420*/  FMUL.RZ R12, R12, 0.15915493667125701904 ;  /* 0x3e22f9830c0c7820 */ /* 0x000fe2000040c000 */
[----:B------:R-:W-:Y:S01]  /*1430*/  MOV R0, R17 ;  /* 0x0000001100007202 */ /* 0x000fe20000000f00 */
[----:B------:R-:W-:Y:S01]  /*1440*/  HFMA2 R14, -RZ, RZ, 0, 5.9604644775390625e-08 ;  /* 0x00000001ff0e7431 */ /* 0x000fe200000001ff */
[----:B------:R-:W-:Y:S01]  /*1450*/  MOV R17, R25 ;  /* 0x0000001900117202 */ /* 0x000fe20000000f00 */
[----:B------:R-:W0:Y:S08]  /*1460*/  MUFU.SIN R11, R12 ;  /* 0x0000000c000b7308 */ /* 0x000e300000000400 */
[----:B------:R-:W2:Y:S01]  /*1470*/  MUFU.COS R21, R12 ;  /* 0x0000000c00157308 */ /* 0x000ea20000000000 */
[-C--:B0-----:R-:W-:Y:S01]  /*1480*/  FMUL R11, R11, R18.reuse ;  /* 0x000000120b0b7220 */ /* 0x081fe20000400000 */
[----:B--2---:R-:W-:Y:S01]  /*1490*/  FMUL R4, R21, R18 ;  /* 0x0000001215047220 */ /* 0x004fe20000400000 */
[----:B------:R-:W-:-:S02]  /*14a0*/  MOV R18, R16 ;  /* 0x0000001000127202 */ /* 0x000fc40000000f00 */
[----:B------:R-:W-:Y:S02]  /*14b0*/  MOV R21, R19 ;  /* 0x0000001300157202 */ /* 0x000fe40000000f00 */
[----:B------:R-:W-:Y:S02]  /*14c0*/  MOV R16, R13 ;  /* 0x0000000d00107202 */ /* 0x000fe40000000f00 */
[----:B------:R-:W-:-:S07]  /*14d0*/  MOV R19, R0 ;  /* 0x0000000000137202 */ /* 0x000fce0000000f00 */
.L_x_20:
[----:B------:R-:W-:Y:S05]  /*14e0*/  BSYNC.RECONVERGENT B2 ;  /* 0x0000000000027941 */ /* 0x000fea0003800200 */
.L_x_19:
[----:B------:R-:W1:Y:S01]  /*14f0*/  LDCU UR4, c[0x3][0x60] ;  /* 0x00c00c00ff0477ac */ /* 0x000e620008000800 */
[----:B------:R-:W0:Y:S01]  /*1500*/  LDCU UR7, c[0x3][0x5c] ;  /* 0x00c00b80ff0777ac */ /* 0x000e220008000800 */
[----:B------:R-:W2:Y:S01]  /*1510*/  LDCU UR9, c[0x3][0x54] ;  /* 0x00c00a80ff0977ac */ /* 0x000ea20008000800 */
[C-C-:B-1----:R-:W-:Y:S01]  /*1520*/  FFMA R0, R11.reuse, UR4, R8.reuse ;  /* 0x000000040b007c23 */ /* 0x142fe20008000008 */
[----:B------:R-:W-:-:S03]  /*1530*/  FFMA R8, -R11, UR4, R8 ;  /* 0x000000040b087c23 */ /* 0x000fc60008000108 */
[----:B0-----:R-:W-:Y:S01]  /*1540*/  FFMA R0, R5, UR7, R0 ;  /* 0x0000000705007c23 */ /* 0x001fe20008000000 */
[----:B------:R-:W-:-:S03]  /*1550*/  FFMA R8, R9, UR7, R8 ;  /* 0x0000000709087c23 */ /* 0x000fc60008000008 */
[----:B------:R-:W-:Y:S01]  /*1560*/  FADD R5, R5, R0 ;  /* 0x0000000005057221 */ /* 0x000fe20000000000 */
[----:B------:R-:W-:-:S03]  /*1570*/  FADD R10, R8, R9 ;  /* 0x00000009080a7221 */ /* 0x000fc60000000000 */
[----:B------:R-:W-:Y:S01]  /*1580*/  FMUL R9, R5, 0.5 ;  /* 0x3f00000005097820 */ /* 0x000fe20000400000 */
[----:B------:R-:W-:Y:S01]  /*1590*/  FMUL R10, R10, 0.5 ;  /* 0x3f0000000a0a7820 */ /* 0x000fe20000400000 */
[----:B------:R-:W-:Y:S02]  /*15a0*/  MOV R5, R0 ;  /* 0x0000000000057202 */ /* 0x000fe40000000f00 */
[----:B--2---:R-:W-:Y:S01]  /*15b0*/  FFMA R6, R9, UR9, R6 ;  /* 0x0000000909067c23 */ /* 0x004fe20008000006 */
[----:B------:R-:W-:-:S07]  /*15c0*/  FFMA R7, R10, UR9, R7 ;  /* 0x000000090a077c23 */ /* 0x000fce0008000007 */
.L_x_4:
[----:B------:R-:W-:Y:S05]  /*15d0*/  BSYNC.RECONVERGENT B1 ;  /* 0x0000000000017941 */ /* 0x000fea0003800200 */
.L_x_3:
[----:B------:R-:W0:Y:S08]  /*15e0*/  LDC.64 R10, c[0x0][0x3b0] ;  /* 0x0000ec00ff0a7b82 */ /* 0x000e300000000a00 */
[----:B------:R-:W2:Y:S01]  /*15f0*/  LDC R0, c[0x3][0x48] ;  /* 0x00c01200ff007b82 */ /* 0x000ea20000000800 */
[----:B0-----:R-:W-:Y:S01]  /*1600*/  FADD R9, -R10, R11 ;  /* 0x0000000b0a097221 */ /* 0x001fe20000000100 */
[----:B------:R-:W-:Y:S01]  /*1610*/  HFMA2 R10, -RZ, RZ, 0.96630859375, -0.0022525787353515625 ;  /* 0x3bbb989dff0a7431 */ /* 0x000fe200000001ff */
[----:B------:R-:W-:-:S02]  /*1620*/  MOV R11, 0x437c0000 ;  /* 0x437c0000000b7802 */ /* 0x000fc40000000f00 */
[----:B--2---:R-:W-:-:S04]  /*1630*/  FMUL R9, R9, -R0 ;  /* 0x8000000009097220 */ /* 0x004fc80000400000 */
[----:B------:R-:W-:-:S04]  /*1640*/  FFMA.SAT R10, R9, R10, 0.5 ;  /* 0x3f000000090a7423 */ /* 0x000fc8000000200a */
[----:B------:R-:W-:Y:S02]  /*1650*/  FFMA.RM R10, R10, R11, 12582913 ;  /* 0x4b4000010a0a7423 */ /* 0x000fe4000000400b */
[----:B------:R-:W0:Y:S02]  /*1660*/  MUFU.RCP R11, R0 ;  /* 0x00000000000b7308 */ /* 0x000e240000001000 */
[C---:B------:R-:W-:Y:S01]  /*1670*/  FADD R12, R10.reuse, -12583039 ;  /* 0xcb40007f0a0c7421 */ /* 0x040fe20000000000 */
[----:B------:R-:W-:-:S03]  /*1680*/  SHF.L.U32 R31, R10, 0x17, RZ ;  /* 0x000000170a1f7819 */ /* 0x000fc600000006ff */
[----:B------:R-:W-:-:S04]  /*1690*/  FFMA R12, R9, 1.4426950216293334961, -R12 ;  /* 0x3fb8aa3b090c7823 */ /* 0x000fc8000000080c */
[----:B------:R-:W-:-:S06]  /*16a0*/  FFMA R12, R9, 1.925963033500011079e-08, R12 ;  /* 0x32a57060090c7823 */ /* 0x000fcc000000000c */
[----:B------:R-:W2:Y:S01]  /*16b0*/  MUFU.EX2 R12, R12 ;  /* 0x0000000c000c7308 */ /* 0x000ea20000000800 */
[----:B0-----:R-:W-:-:S04]  /*16c0*/  FFMA R10, R11, -R0, 1 ;  /* 0x3f8000000b0a7423 */ /* 0x001fc80000000800 */
[----:B------:R-:W-:Y:S01]  /*16d0*/  FFMA R10, R11, R10, R11 ;  /* 0x0000000a0b0a7223 */ /* 0x000fe2000000000b */
[----:B--2---:R-:W-:-:S04]  /*16e0*/  FFMA R31, R31, -R12, 1 ;  /* 0x3f8000001f1f7423 */ /* 0x004fc8000000080c */
[----:B------:R-:W0:Y:S01]  /*16f0*/  FCHK P0, R31, R0 ;  /* 0x000000001f007302 */ /* 0x000e220000000000 */
[----:B------:R-:W-:-:S04]  /*1700*/  FFMA R9, R31, R10, RZ ;  /* 0x0000000a1f097223 */ /* 0x000fc800000000ff */
[----:B------:R-:W-:-:S04]  /*1710*/  FFMA R11, R9, -R0, R31 ;  /* 0x80000000090b7223 */ /* 0x000fc8000000001f */
[----:B------:R-:W-:Y:S01]  /*1720*/  FFMA R9, R10, R11, R9 ;  /* 0x0000000b0a097223 */ /* 0x000fe20000000009 */
[----:B0-----:R-:W-:Y:S06]  /*1730*/  @!P0 BRA `(.L_x_24) ;  /* 0x0000000000148947 */ /* 0x001fec0003800000 */
[----:B------:R-:W0:Y:S01]  /*1740*/  LDCU UR4, c[0x3][0x48] ;  /* 0x00c00900ff0477ac */ /* 0x000e220008000800 */
[----:B------:R-:W-:Y:S02]  /*1750*/  MOV R27, 0x1780 ;  /* 0x00001780001b7802 */ /* 0x000fe40000000f00 */
[----:B0-----:R-:W-:-:S07]  /*1760*/  MOV R0, UR4 ;  /* 0x0000000400007c02 */ /* 0x001fce0008000f00 */
[----:B-1---5:R-:W-:Y:S05]  /*1770*/  CALL.REL.NOINC `($__internal_1_$__cuda_sm3x_div_rn_noftz_f32_slowpath) ;  /* 0x0000001c00b47944 */ /* 0x022fea0003c00000 */
[----:B------:R-:W-:-:S07]  /*1780*/  MOV R9, R0 ;  /* 0x0000000000097202 */ /* 0x000fce0000000f00 */
.L_x_24:
[----:B------:R-:W0:Y:S01]  /*1790*/  LDC R12, c[0x0][0x3b4] ;  /* 0x0000ed00ff0c7b82 */ /* 0x000e220000000800 */
[----:B------:R-:W-:Y:S02]  /*17a0*/  MOV R11, 0x41200000 ;  /* 0x41200000000b7802 */ /* 0x000fe40000000f00 */
[----:B------:R-:W-:-:S05]  /*17b0*/  MOV R0, 0x3dcccccd ;  /* 0x3dcccccd00007802 */ /* 0x000fca0000000f00 */
[----:B------:R-:W-:-:S04]  /*17c0*/  FFMA R0, R11, -R0, 1 ;  /* 0x3f8000000b007423 */ /* 0x000fc80000000800 */
[----:B------:R-:W-:Y:S01]  /*17d0*/  FFMA R0, R0, R11, 10 ;  /* 0x4120000000007423 */ /* 0x000fe2000000000b */
[----:B0-----:R-:W0:Y:S03]  /*17e0*/  FCHK P0, R12, 0.10000000149011611938 ;  /* 0x3dcccccd0c007902 */ /* 0x001e260000000000 */
[----:B------:R-:W-:-:S04]  /*17f0*/  FFMA R11, R0, R12, RZ ;  /* 0x0000000c000b7223 */ /* 0x000fc800000000ff */
[----:B------:R-:W-:-:S04]  /*1800*/  FFMA R10, R11, -0.10000000149011611938, R12 ;  /* 0xbdcccccd0b0a7823 */ /* 0x000fc8000000000c */
[----:B------:R-:W-:Y:S01]  /*1810*/  FFMA R10, R0, R10, R11 ;  /* 0x0000000a000a7223 */ /* 0x000fe2000000000b */
[----:B0-----:R-:W-:Y:S06]  /*1820*/  @!P0 BRA `(.L_x_25) ;  /* 0x0000000000188947 */ /* 0x001fec0003800000 */
[----:B------:R-:W0:Y:S01]  /*1830*/  LDCU UR4, c[0x0][0x3b4] ;  /* 0x00007680ff0477ac */ /* 0x000e220008000800 */
[----:B------:R-:W-:Y:S01]  /*1840*/  HFMA2 R0, -RZ, RZ, 1.44921875, -19.203125 ;  /* 0x3dcccccdff007431 */ /* 0x000fe200000001ff */
[----:B------:R-:W-:Y:S02]  /*1850*/  MOV R27, 0x1880 ;  /* 0x00001880001b7802 */ /* 0x000fe40000000f00 */
[----:B0-----:R-:W-:-:S07]  /*1860*/  MOV R31, UR4 ;  /* 0x00000004001f7c02 */ /* 0x001fce0008000f00 */
[----:B-1---5:R-:W-:Y:S05]  /*1870*/  CALL.REL.NOINC `($__internal_1_$__cuda_sm3x_div_rn_noftz_f32_slowpath) ;  /* 0x0000001c00747944 */ /* 0x022fea0003c00000 */
[----:B------:R-:W-:-:S07]  /*1880*/  MOV R10, R0 ;  /* 0x00000000000a7202 */ /* 0x000fce0000000f00 */
.L_x_25:
[----:B------:R-:W0:Y:S01]  /*1890*/  F2I.TRUNC.NTZ R10, R10 ;  /* 0x0000000a000a7305 */ /* 0x000e22000020f100 */
[----:B------:R-:W2:Y:S01]  /*18a0*/  LDC.64 R12, c[0x0][0x3c0] ;  /* 0x0000f000ff0c7b82 */ /* 0x000ea20000000a00 */
[----:B------:R-:W-:Y:S01]  /*18b0*/  BSSY.RECONVERGENT B3, `(.L_x_26) ;  /* 0x000001d000037945 */ /* 0x000fe20003800200 */
[C---:B0-----:R-:W-:Y:S01]  /*18c0*/  ISETP.GE.AND P2, PT, R10.reuse, 0x64, PT ;  /* 0x000000640a00780c */ /* 0x041fe20003f46270 */
[----:B--2---:R-:W-:-:S12]  /*18d0*/  IMAD.WIDE R12, R10, 0x4, R12 ;  /* 0x000000040a0c7825 */ /* 0x004fd800078e020c */
[----:B------:R-:W-:Y:S05]  /*18e0*/  @!P2 BRA `(.L_x_27) ;  /* 0x00000000000ca947 */ /* 0x000fea0003800000 */
[----:B------:R-:W0:Y:S02]  /*18f0*/  LDC.64 R24, c[0x0][0x3c0] ;  /* 0x0000f000ff187b82 */ /* 0x000e240000000a00 */
[----:B0-----:R0:W5:Y:S01]  /*1900*/  LDG.E R29, desc[UR10][R24.64+0x190] ;  /* 0x0001900a181d7981 */ /* 0x001162000c1e1900 */
[----:B------:R-:W-:Y:S05]  /*1910*/  BRA `(.L_x_28) ;  /* 0x0000000000587947 */ /* 0x000fea0003800000 */
.L_x_27:
[----:B------:R-:W0:Y:S01]  /*1920*/  LDC R31, c[0x0][0x3b4] ;  /* 0x0000ed00ff1f7b82 */ /* 0x000e220000000800 */
[----:B------:R-:W-:Y:S01]  /*1930*/  HFMA2 R11, -RZ, RZ, 2.5625, 0 ;  /* 0x41200000ff0b7431 */ /* 0x000fe200000001ff */
[----:B------:R-:W-:Y:S01]  /*1940*/  I2FP.F32.S32 R0, R10 ;  /* 0x0000000a00007245 */ /* 0x000fe20000201400 */
[----:B------:R-:W-:Y:S01]  /*1950*/  BSSY.RECONVERGENT B4, `(.L_x_29) ;  /* 0x000000d000047945 */ /* 0x000fe20003800200 */
[----:B------:R-:W-:-:S05]  /*1960*/  MOV R24, 0x3dcccccd ;  /* 0x3dcccccd00187802 */ /* 0x000fca0000000f00 */
[----:B------:R-:W-:Y:S01]  /*1970*/  FFMA R24, R11, -R24, 1 ;  /* 0x3f8000000b187423 */ /* 0x000fe20000000818 */
[----:B0-----:R-:W-:-:S03]  /*1980*/  FFMA R31, R0, -0.10000000149011611938, R31 ;  /* 0xbdcccccd001f7823 */ /* 0x001fc6000000001f */
[----:B------:R-:W-:Y:S01]  /*1990*/  FFMA R0, R24, R11, 10 ;  /* 0x4120000018007423 */ /* 0x000fe2000000000b */
[----:B------:R-:W0:Y:S03]  /*19a0*/  FCHK P0, R31, 0.10000000149011611938 ;  /* 0x3dcccccd1f007902 */ /* 0x000e260000000000 */
[----:B------:R-:W-:-:S04]  /*19b0*/  FFMA R11, R0, R31, RZ ;  /* 0x0000001f000b7223 */ /* 0x000fc800000000ff */
[----:B------:R-:W-:-:S04]  /*19c0*/  FFMA R24, R11, -0.10000000149011611938, R31 ;  /* 0xbdcccccd0b187823 */ /* 0x000fc8000000001f */
[----:B------:R-:W-:Y:S01]  /*19d0*/  FFMA R0, R0, R24, R11 ;  /* 0x0000001800007223 */ /* 0x000fe2000000000b */
[----:B0-----:R-:W-:Y:S06]  /*19e0*/  @!P0 BRA `(.L_x_30) ;  /* 0x00000000000c8947 */ /* 0x001fec0003800000 */
[----:B------:R-:W-:Y:S02]  /*19f0*/  MOV R0, 0x3dcccccd ;  /* 0x3dcccccd00007802 */ /* 0x000fe40000000f00 */
[----:B------:R-:W-:-:S07]  /*1a00*/  MOV R27, 0x1a20 ;  /* 0x00001a20001b7802 */ /* 0x000fce0000000f00 */
[----:B-1---5:R-:W-:Y:S05]  /*1a10*/  CALL.REL.NOINC `($__internal_1_$__cuda_sm3x_div_rn_noftz_f32_slowpath) ;  /* 0x0000001c000c7944 */ /* 0x022fea0003c00000 */
.L_x_30:
[----:B------:R-:W-:Y:S05]  /*1a20*/  BSYNC.RECONVERGENT B4 ;  /* 0x0000000000047941 */ /* 0x000fea0003800200 */
.L_x_29:
[----:B------:R-:W2:Y:S04]  /*1a30*/  LDG.E R11, desc[UR10][R12.64+0x4] ;  /* 0x0000040a0c0b7981 */ /* 0x000ea8000c1e1900 */
[----:B------:R-:W3:Y:S01]  /*1a40*/  LDG.E R29, desc[UR10][R12.64] ;  /* 0x0000000a0c1d7981 */ /* 0x000ee2000c1e1900 */
[----:B------:R-:W-:Y:S01]  /*1a50*/  FADD R24, -R0, 1 ;  /* 0x3f80000000187421 */ /* 0x000fe20000000100 */
[----:B--2---:R-:W-:-:S04]  /*1a60*/  FMUL R0, R11, R0 ;  /* 0x000000000b007220 */ /* 0x004fc80000400000 */
[----:B---3--:R-:W-:-:S07]  /*1a70*/  FFMA R29, R29, R24, R0 ;  /* 0x000000181d1d7223 */ /* 0x008fce0000000000 */
.L_x_28:
[----:B------:R-:W-:Y:S05]  /*1a80*/  BSYNC.RECONVERGENT B3 ;  /* 0x0000000000037941 */ /* 0x000fea0003800200 */
.L_x_26:
[----:B------:R-:W2:Y:S01]  /*1a90*/  LDC R26, c[0x0][0x3b0] ;  /* 0x0000ec00ff1a7b82 */ /* 0x000ea20000000800 */
[----:B------:R-:W-:Y:S01]  /*1aa0*/  HFMA2 R0, -RZ, RZ, 2.5625, 0 ;  /* 0x41200000ff007431 */ /* 0x000fe200000001ff */
[----:B------:R-:W-:-:S05]  /*1ab0*/  MOV R11, 0x3dcccccd ;  /* 0x3dcccccd000b7802 */ /* 0x000fca0000000f00 */
[----:B------:R-:W-:-:S04]  /*1ac0*/  FFMA R11, R0, -R11, 1 ;  /* 0x3f800000000b7423 */ /* 0x000fc8000000080b */
[----:B------:R-:W-:Y:S01]  /*1ad0*/  FFMA R0, R11, R0, 10 ;  /* 0x412000000b007423 */ /* 0x000fe20000000000 */
[----:B--2---:R-:W2:Y:S03]  /*1ae0*/  FCHK P0, R26, 0.10000000149011611938 ;  /* 0x3dcccccd1a007902 */ /* 0x004ea60000000000 */
[----:B------:R-:W-:-:S04]  /*1af0*/  FFMA R11, R0, R26, RZ ;  /* 0x0000001a000b7223 */ /* 0x000fc800000000ff */
[----:B0-----:R-:W-:-:S04]  /*1b00*/  FFMA R24, R11, -0.10000000149011611938, R26 ;  /* 0xbdcccccd0b187823 */ /* 0x001fc8000000001a */
[----:B------:R-:W-:Y:S01]  /*1b10*/  FFMA R11, R0, R24, R11 ;  /* 0x00000018000b7223 */ /* 0x000fe2000000000b */
[----:B--2---:R-:W-:Y:S06]  /*1b20*/  @!P0 BRA `(.L_x_31) ;  /* 0x0000000000188947 */ /* 0x004fec0003800000 */
[----:B------:R-:W0:Y:S01]  /*1b30*/  LDCU UR4, c[0x0][0x3b0] ;  /* 0x00007600ff0477ac */ /* 0x000e220008000800 */
[----:B------:R-:W-:Y:S02]  /*1b40*/  MOV R0, 0x3dcccccd ;  /* 0x3dcccccd00007802 */ /* 0x000fe40000000f00 */
[----:B------:R-:W-:Y:S02]  /*1b50*/  MOV R27, 0x1b80 ;  /* 0x00001b80001b7802 */ /* 0x000fe40000000f00 */
[----:B0-----:R-:W-:-:S07]  /*1b60*/  MOV R31, UR4 ;  /* 0x00000004001f7c02 */ /* 0x001fce0008000f00 */
[----:B-1---5:R-:W-:Y:S05]  /*1b70*/  CALL.REL.NOINC `($__internal_1_$__cuda_sm3x_div_rn_noftz_f32_slowpath) ;  /* 0x0000001800b47944 */ /* 0x022fea0003c00000 */
[----:B------:R-:W-:-:S07]  /*1b80*/  MOV R11, R0 ;  /* 0x00000000000b7202 */ /* 0x000fce0000000f00 */
.L_x_31:
[----:B------:R-:W0:Y:S01]  /*1b90*/  F2I.TRUNC.NTZ R11, R11 ;  /* 0x0000000b000b7305 */ /* 0x000e22000020f100 */
[----:B------:R-:W-:Y:S01]  /*1ba0*/  BSSY.RECONVERGENT B3, `(.L_x_32) ;  /* 0x0000026000037945 */ /* 0x000fe20003800200 */
[----:B0-----:R-:W-:-:S13]  /*1bb0*/  ISETP.GE.AND P3, PT, R11, 0x64, PT ;  /* 0x000000640b00780c */ /* 0x001fda0003f66270 */
[----:B------:R-:W-:Y:S05]  /*1bc0*/  @!P3 BRA `(.L_x_33) ;  /* 0x000000000014b947 */ /* 0x000fea0003800000 */
[----:B------:R-:W0:Y:S08]  /*1bd0*/  LDC.64 R24, c[0x0][0x3c0] ;  /* 0x0000f000ff187b82 */ /* 0x000e300000000a00 */
[----:B------:R-:W2:Y:S01]  /*1be0*/  LDC.64 R26, c[0x0][0x3c8] ;  /* 0x0000f200ff1a7b82 */ /* 0x000ea20000000a00 */
[----:B0-----:R0:W5:Y:S04]  /*1bf0*/  LDG.E R0, desc[UR10][R24.64+0x190] ;  /* 0x0001900a18007981 */ /* 0x001168000c1e1900 */
[----:B--2---:R0:W5:Y:S01]  /*1c00*/  LDG.E R25, desc[UR10][R26.64+0x190] ;  /* 0x0001900a1a197981 */ /* 0x004162000c1e1900 */
[----:B------:R-:W-:Y:S05]  /*1c10*/  BRA `(.L_x_34) ;  /* 0x0000000000787947 */ /* 0x000fea0003800000 */
.L_x_33:
[----:B------:R-:W0:Y:S01]  /*1c20*/  LDC R31, c[0x0][0x3b0] ;  /* 0x0000ec00ff1f7b82 */ /* 0x000e220000000800 */
[----:B------:R-:W-:Y:S01]  /*1c30*/  HFMA2 R24, -RZ, RZ, 1.44921875, -19.203125 ;  /* 0x3dcccccdff187431 */ /* 0x000fe200000001ff */
        /* <DEDUP_REMOVED lines=14> */
.L_x_36:
[----:B------:R-:W-:Y:S05]  /*1d20*/  BSYNC.RECONVERGENT B4 ;  /* 0x0000000000047941 */ /* 0x000fea0003800200 */
.L_x_35:
[----:B------:R-:W0:Y:S08]  /*1d30*/  LDC.64 R24, c[0x0][0x3c0] ;  /* 0x0000f000ff187b82 */ /* 0x000e300000000a00 */
[----:B------:R-:W2:Y:S01]  /*1d40*/  LDC.64 R26, c[0x0][0x3c8] ;  /* 0x0000f200ff1a7b82 */ /* 0x000ea20000000a00 */
[----:B0-----:R-:W-:-:S05]  /*1d50*/  IMAD.WIDE R24, R11, 0x4, R24 ;  /* 0x000000040b187825 */ /* 0x001fca00078e0218 */
[----:B------:R-:W3:Y:S01]  /*1d60*/  LDG.E R33, desc[UR10][R24.64+0x4] ;  /* 0x0000040a18217981 */ /* 0x000ee2000c1e1900 */
[----:B--2---:R-:W-:-:S03]  /*1d70*/  IMAD.WIDE R26, R11, 0x4, R26 ;  /* 0x000000040b1a7825 */ /* 0x004fc600078e021a */
[----:B------:R-:W2:Y:S04]  /*1d80*/  LDG.E R28, desc[UR10][R24.64] ;  /* 0x0000000a181c7981 */ /* 0x000ea8000c1e1900 */
[----:B------:R-:W4:Y:S04]  /*1d90*/  LDG.E R35, desc[UR10][R26.64+0x4] ;  /* 0x0000040a1a237981 */ /* 0x000f28000c1e1900 */
[----:B------:R-:W2:Y:S01]  /*1da0*/  LDG.E R30, desc[UR10][R26.64] ;  /* 0x0000000a1a1e7981 */ /* 0x000ea2000c1e1900 */
[----:B------:R-:W-:Y:S01]  /*1db0*/  FADD R31, -R0, 1 ;  /* 0x3f800000001f7421 */ /* 0x000fe20000000100 */
[-C--:B---3--:R-:W-:Y:S01]  /*1dc0*/  FMUL R33, R33, R0.reuse ;  /* 0x0000000021217220 */ /* 0x088fe20000400000 */
[----:B----4-:R-:W-:-:S03]  /*1dd0*/  FMUL R32, R35, R0 ;  /* 0x0000000023207220 */ /* 0x010fc60000400000 */
[----:B--2---:R-:W-:Y:S01]  /*1de0*/  FFMA R0, R28, R31, R33 ;  /* 0x0000001f1c007223 */ /* 0x004fe20000000021 */
[----:B------:R-:W-:-:S07]  /*1df0*/  FFMA R25, R31, R30, R32 ;  /* 0x0000001e1f197223 */ /* 0x000fce0000000020 */
.L_x_34:
[----:B------:R-:W-:Y:S05]  /*1e00*/  BSYNC.RECONVERGENT B3 ;  /* 0x0000000000037941 */ /* 0x000fea0003800200 */
.L_x_32:
[----:B0----5:R-:W0:Y:S01]  /*1e10*/  MUFU.RCP R27, R0 ;  /* 0x00000000001b7308 */ /* 0x021e220000001000 */
[----:B------:R-:W-:Y:S07]  /*1e20*/  BSSY.RECONVERGENT B3, `(.L_x_37) ;  /* 0x000000c000037945 */ /* 0x000fee0003800200 */
[----:B------:R-:W2:Y:S01]  /*1e30*/  FCHK P0, R29, R0 ;  /* 0x000000001d007302 */ /* 0x000ea20000000000 */
[----:B0-----:R-:W-:-:S04]  /*1e40*/  FFMA R24, R27, -R0, 1 ;  /* 0x3f8000001b187423 */ /* 0x001fc80000000800 */
[----:B------:R-:W-:-:S04]  /*1e50*/  FFMA R24, R27, R24, R27 ;  /* 0x000000181b187223 */ /* 0x000fc8000000001b */
[----:B------:R-:W-:-:S04]  /*1e60*/  FFMA R26, R24, R29, RZ ;  /* 0x0000001d181a7223 */ /* 0x000fc800000000ff */
[----:B------:R-:W-:-:S04]  /*1e70*/  FFMA R27, R26, -R0, R29 ;  /* 0x800000001a1b7223 */ /* 0x000fc8000000001d */
[----:B------:R-:W-:Y:S01]  /*1e80*/  FFMA R24, R24, R27, R26 ;  /* 0x0000001b18187223 */ /* 0x000fe2000000001a */
[----:B--2---:R-:W-:Y:S06]  /*1e90*/  @!P0 BRA `(.L_x_38) ;  /* 0x0000000000108947 */ /* 0x004fec0003800000 */
[----:B------:R-:W-:Y:S02]  /*1ea0*/  MOV R31, R29 ;  /* 0x0000001d001f7202 */ /* 0x000fe40000000f00 */
[----:B------:R-:W-:-:S07]  /*1eb0*/  MOV R27, 0x1ed0 ;  /* 0x00001ed0001b7802 */ /* 0x000fce0000000f00 */
[----:B-1----:R-:W-:Y:S05]  /*1ec0*/  CALL.REL.NOINC `($__internal_1_$__cuda_sm3x_div_rn_noftz_f32_slowpath) ;  /* 0x0000001400e07944 */ /* 0x002fea0003c00000 */
[----:B------:R-:W-:-:S07]  /*1ed0*/  MOV R24, R0 ;  /* 0x0000000000187202 */ /* 0x000fce0000000f00 */
.L_x_38:
[----:B------:R-:W-:Y:S05]  /*1ee0*/  BSYNC.RECONVERGENT B3 ;  /* 0x0000000000037941 */ /* 0x000fea0003800200 */
.L_x_37:
[----:B------:R-:W0:Y:S01]  /*1ef0*/  LDC.64 R26, c[0x3][0x48] ;  /* 0x00c01200ff1a7b82 */ /* 0x000e220000000a00 */
[----:B------:R-:W-:Y:S01]  /*1f00*/  FMUL R35, R25, R9 ;  /* 0x0000000919237220 */ /* 0x000fe20000400000 */
[----:B0-----:R-:W-:Y:S01]  /*1f10*/  FMUL R26, R26, 4 ;  /* 0x408000001a1a7820 */ /* 0x001fe20000400000 */
[----:B------:R-:W-:-:S03]  /*1f20*/  FMUL R31, R27, R27 ;  /* 0x0000001b1b1f7220 */ /* 0x000fc60000400000 */
[----:B------:R-:W0:Y:S08]  /*1f30*/  MUFU.RCP R29, R26 ;  /* 0x0000001a001d7308 */ /* 0x000e300000001000 */
[----:B------:R-:W2:Y:S01]  /*1f40*/  FCHK P0, R31, R26 ;  /* 0x0000001a1f007302 */ /* 0x000ea20000000000 */
[----:B0-----:R-:W-:-:S04]  /*1f50*/  FFMA R0, -R26, R29, 1 ;  /* 0x3f8000001a007423 */ /* 0x001fc8000000011d */
[----:B------:R-:W-:-:S04]  /*1f60*/  FFMA R0, R29, R0, R29 ;  /* 0x000000001d007223 */ /* 0x000fc8000000001d */
[----:B------:R-:W-:-:S04]  /*1f70*/  FFMA R27, R31, R0, RZ ;  /* 0x000000001f1b7223 */ /* 0x000fc800000000ff */
[----:B------:R-:W-:-:S04]  /*1f80*/  FFMA R28, -R26, R27, R31 ;  /* 0x0000001b1a1c7223 */ /* 0x000fc8000000011f */
[----:B------:R-:W-:Y:S01]  /*1f90*/  FFMA R0, R0, R28, R27 ;  /* 0x0000001c00007223 */ /* 0x000fe2000000001b */
[----:B--2---:R-:W-:Y:S06]  /*1fa0*/  @!P0 BRA `(.L_x_39) ;  /* 0x00000000000c8947 */ /* 0x004fec0003800000 */
[----:B------:R-:W-:Y:S02]  /*1fb0*/  MOV R0, R26 ;  /* 0x0000001a00007202 */ /* 0x000fe40000000f00 */
[----:B------:R-:W-:-:S07]  /*1fc0*/  MOV R27, 0x1fe0 ;  /* 0x00001fe0001b7802 */ /* 0x000fce0000000f00 */
[----:B-1----:R-:W-:Y:S05]  /*1fd0*/  CALL.REL.NOINC `($__internal_1_$__cuda_sm3x_div_rn_noftz_f32_slowpath) ;  /* 0x00000014009c7944 */ /* 0x002fea0003c00000 */
.L_x_39:
[----:B------:R-:W0:Y:S01]  /*1fe0*/  LDC R25, c[0x3][0x48] ;  /* 0x00c01200ff197b82 */ /* 0x000e220000000800 */
[----:B------:R-:W2:Y:S01]  /*1ff0*/  LDCU UR4, c[0x0][0x3b0] ;  /* 0x00007600ff0477ac */ /* 0x000ea20008000800 */
[----:B------:R-:W-:Y:S01]  /*2000*/  HFMA2 R28, -RZ, RZ, 0.96630859375, -0.0022525787353515625 ;  /* 0x3bbb989dff1c7431 */ /* 0x000fe200000001ff */
[----:B------:R-:W-:-:S05]  /*2010*/  MOV R30, 0x437c0000 ;  /* 0x437c0000001e7802 */ /* 0x000fca0000000f00 */
[----:B------:R-:W3:Y:S01]  /*2020*/  @P2 LDC.64 R26, c[0x0][0x3c0] ;  /* 0x0000f000ff1a2b82 */ /* 0x000ee20000000a00 */
[----:B0-----:R-:W-:-:S04]  /*2030*/  FMUL R25, R25, -2 ;  /* 0xc000000019197820 */ /* 0x001fc80000400000 */
[----:B--2---:R-:W-:-:S04]  /*2040*/  FMUL R25, R25, UR4 ;  /* 0x0000000419197c20 */ /* 0x004fc80008400000 */
[----:B------:R-:W-:Y:S01]  /*2050*/  FFMA.SAT R31, R25, R28, 0.5 ;  /* 0x3f000000191f7423 */ /* 0x000fe2000000201c */
[----:B---3--:R0:W5:Y:S01]  /*2060*/  @P2 LDG.E R29, desc[UR10][R26.64+0x190] ;  /* 0x0001900a1a1d2981 */ /* 0x008162000c1e1900 */
[----:B------:R-:W-:Y:S02]  /*2070*/  BSSY.RECONVERGENT B3, `(.L_x_40) ;  /* 0x000002c000037945 */ /* 0x000fe40003800200 */
[----:B------:R-:W-:-:S04]  /*2080*/  FFMA.RM R31, R31, R30, 12582913 ;  /* 0x4b4000011f1f7423 */ /* 0x000fc8000000401e */
[C---:B------:R-:W-:Y:S01]  /*2090*/  FADD R32, R31.reuse, -12583039 ;  /* 0xcb40007f1f207421 */ /* 0x040fe20000000000 */
[----:B------:R-:W-:-:S03]  /*20a0*/  SHF.L.U32 R31, R31, 0x17, RZ ;  /* 0x000000171f1f7819 */ /* 0x000fc600000006ff */
[----:B------:R-:W-:-:S04]  /*20b0*/  FFMA R32, R25, 1.4426950216293334961, -R32 ;  /* 0x3fb8aa3b19207823 */ /* 0x000fc80000000820 */
[----:B------:R-:W-:-:S06]  /*20c0*/  FFMA R32, R25, 1.925963033500011079e-08, R32 ;  /* 0x32a5706019207823 */ /* 0x000fcc0000000020 */
[----:B------:R-:W2:Y:S02]  /*20d0*/  MUFU.EX2 R32, R32 ;  /* 0x0000002000207308 */ /* 0x000ea40000000800 */
[----:B--2---:R-:W-:-:S04]  /*20e0*/  FFMA R31, R31, -R32, 1 ;  /* 0x3f8000001f1f7423 */ /* 0x004fc80000000820 */
[----:B------:R-:W-:-:S04]  /*20f0*/  FMUL R0, R31, R0 ;  /* 0x000000001f007220 */ /* 0x000fc80000400000 */
[----:B------:R-:W-:-:S04]  /*2100*/  FMUL R0, R0, R9 ;  /* 0x0000000900007220 */ /* 0x000fc80000400000 */
[----:B------:R-:W-:-:S04]  /*2110*/  FMUL R25, R0, R9 ;  /* 0x0000000900197220 */ /* 0x000fc80000400000 */
[----:B------:R-:W-:-:S04]  /*2120*/  FADD R35, R35, -R25 ;  /* 0x8000001923237221 */ /* 0x000fc80000000000 */
[----:B0-----:R-:W-:-:S04]  /*2130*/  FFMA.SAT R27, R35, R28, 0.5 ;  /* 0x3f000000231b7423 */ /* 0x001fc8000000201c */
[----:B------:R-:W-:-:S04]  /*2140*/  FFMA.RM R27, R27, R30, 12582913 ;  /* 0x4b4000011b1b7423 */ /* 0x000fc8000000401e */
[C---:B------:R-:W-:Y:S01]  /*2150*/  FADD R0, R27.reuse, -12583039 ;  /* 0xcb40007f1b007421 */ /* 0x040fe20000000000 */
[----:B------:R-:W-:-:S03]  /*2160*/  SHF.L.U32 R27, R27, 0x17, RZ ;  /* 0x000000171b1b7819 */ /* 0x000fc600000006ff */
[----:B------:R-:W-:-:S04]  /*2170*/  FFMA R0, R35, 1.4426950216293334961, -R0 ;  /* 0x3fb8aa3b23007823 */ /* 0x000fc80000000800 */
[----:B------:R-:W-:-:S06]  /*2180*/  FFMA R0, R35, 1.925963033500011079e-08, R0 ;  /* 0x32a5706023007823 */ /* 0x000fcc0000000000 */
[----:B------:R-:W0:Y:S02]  /*2190*/  MUFU.EX2 R0, R0 ;  /* 0x0000000000007308 */ /* 0x000e240000000800 */
[----:B0-----:R-:W-:-:S04]  /*21a0*/  FMUL R27, R27, R0 ;  /* 0x000000001b1b7220 */ /* 0x001fc80000400000 */
[----:B------:R-:W-:Y:S01]  /*21b0*/  FMUL R24, R27, R24 ;  /* 0x000000181b187220 */ /* 0x000fe20000400000 */
[----:B------:R-:W-:Y:S06]  /*21c0*/  @P2 BRA `(.L_x_41) ;  /* 0x0000000000582947 */ /* 0x000fec0003800000 */
[----:B------:R-:W0:Y:S01]  /*21d0*/  LDC R27, c[0x0][0x3b4] ;  /* 0x0000ed00ff1b7b82 */ /* 0x000e220000000800 */
[----:B------:R-:W-:Y:S01]  /*21e0*/  I2FP.F32.S32 R10, R10 ;  /* 0x0000000a000a7245 */ /* 0x000fe20000201400 */
[----:B------:R-:W-:Y:S01]  /*21f0*/  BSSY.RECONVERGENT B4, `(.L_x_42) ;  /* 0x000000e000047945 */ /* 0x000fe20003800200 */
[----:B------:R-:W-:Y:S02]  /*2200*/  MOV R0, 0x3dcccccd ;  /* 0x3dcccccd00007802 */ /* 0x000fe40000000f00 */
[----:B-----5:R-:W-:-:S05]  /*2210*/  MOV R29, 0x41200000 ;  /* 0x41200000001d7802 */ /* 0x020fca0000000f00 */
[----:B------:R-:W-:-:S04]  /*2220*/  FFMA R0, R29, -R0, 1 ;  /* 0x3f8000001d007423 */ /* 0x000fc80000000800 */
[----:B------:R-:W-:Y:S01]  /*2230*/  FFMA R0, R0, R29, 10 ;  /* 0x4120000000007423 */ /* 0x000fe2000000001d */
[----:B0-----:R-:W-:-:S04]  /*2240*/  FFMA R31, R10, -0.10000000149011611938, R27 ;  /* 0xbdcccccd0a1f7823 */ /* 0x001fc8000000001b */
[----:B------:R-:W0:Y:S01]  /*2250*/  FCHK P0, R31, 0.10000000149011611938 ;  /* 0x3dcccccd1f007902 */ /* 0x000e220000000000 */
[----:B------:R-:W-:-:S04]  /*2260*/  FFMA R27, R0, R31, RZ ;  /* 0x0000001f001b7223 */ /* 0x000fc800000000ff */
[----:B------:R-:W-:-:S04]  /*2270*/  FFMA R10, R27, -0.10000000149011611938, R31 ;  /* 0xbdcccccd1b0a7823 */ /* 0x000fc8000000001f */
[----:B------:R-:W-:Y:S01]  /*2280*/  FFMA R0, R0, R10, R27 ;  /* 0x0000000a00007223 */ /* 0x000fe2000000001b */
[----:B0-----:R-:W-:Y:S06]  /*2290*/  @!P0 BRA `(.L_x_43) ;  /* 0x00000000000c8947 */ /* 0x001fec0003800000 */
[----:B------:R-:W-:Y:S01]  /*22a0*/  HFMA2 R0, -RZ, RZ, 1.44921875, -19.203125 ;  /* 0x3dcccccdff007431 */ /* 0x000fe200000001ff */
[----:B------:R-:W-:-:S07]  /*22b0*/  MOV R27, 0x22d0 ;  /* 0x000022d0001b7802 */ /* 0x000fce0000000f00 */
[----:B-1----:R-:W-:Y:S05]  /*22c0*/  CALL.REL.NOINC `($__internal_1_$__cuda_sm3x_div_rn_noftz_f32_slowpath) ;  /* 0x0000001000e07944 */ /* 0x002fea0003c00000 */
.L_x_43:
[----:B------:R-:W-:Y:S05]  /*22d0*/  BSYNC.RECONVERGENT B4 ;  /* 0x0000000000047941 */ /* 0x000fea0003800200 */
.L_x_42:
[----:B------:R-:W2:Y:S04]  /*22e0*/  LDG.E R27, desc[UR10][R12.64+0x4] ;  /* 0x0000040a0c1b7981 */ /* 0x000ea8000c1e1900 */
[----:B------:R-:W3:Y:S01]  /*22f0*/  LDG.E R29, desc[UR10][R12.64] ;  /* 0x0000000a0c1d7981 */ /* 0x000ee2000c1e1900 */
[----:B------:R-:W-:Y:S01]  /*2300*/  FADD R10, -R0, 1 ;  /* 0x3f800000000a7421 */ /* 0x000fe20000000100 */
[----:B--2---:R-:W-:-:S04]  /*2310*/  FMUL R0, R27, R0 ;  /* 0x000000001b007220 */ /* 0x004fc80000400000 */
[----:B---3--:R-:W-:-:S07]  /*2320*/  FFMA R29, R29, R10, R0 ;  /* 0x0000000a1d1d7223 */ /* 0x008fce0000000000 */
.L_x_41:
[----:B------:R-:W-:Y:S05]  /*2330*/  BSYNC.RECONVERGENT B3 ;  /* 0x0000000000037941 */ /* 0x000fea0003800200 */
.L_x_40:
[----:B------:R-:W-:Y:S04]  /*2340*/  BSSY.RECONVERGENT B3, `(.L_x_44) ;  /* 0x0000025000037945 */ /* 0x000fe80003800200 */
[----:B------:R-:W-:Y:S05]  /*2350*/  @!P3 BRA `(.L_x_45) ;  /* 0x000000000014b947 */ /* 0x000fea0003800000 */
[----:B------:R-:W0:Y:S08]  /*2360*/  LDC.64 R12, c[0x0][0x3c0] ;  /* 0x0000f000ff0c7b82 */ /* 0x000e300000000a00 */
[----:B------:R-:W2:Y:S01]  /*2370*/  LDC.64 R10, c[0x0][0x3c8] ;  /* 0x0000f200ff0a7b82 */ /* 0x000ea20000000a00 */
[----:B0-----:R0:W5:Y:S04]  /*2380*/  LDG.E R28, desc[UR10][R12.64+0x190] ;  /* 0x0001900a0c1c7981 */ /* 0x001168000c1e1900 */
[----:B--2---:R0:W5:Y:S01]  /*2390*/  LDG.E R10, desc[UR10][R10.64+0x190] ;  /* 0x0001900a0a0a7981 */ /* 0x004162000c1e1900 */
[----:B------:R-:W-:Y:S05]  /*23a0*/  BRA `(.L_x_46) ;  /* 0x0000000000787947 */ /* 0x000fea0003800000 */
.L_x_45:
        /* <DEDUP_REMOVED lines=16> */
.L_x_48:
[----:B------:R-:W-:Y:S05]  /*24b0*/  BSYNC.RECONVERGENT B4 ;  /* 0x0000000000047941 */ /* 0x000fea0003800200 */
.L_x_47:
[----:B------:R-:W0:Y:S08]  /*24c0*/  LDC.64 R26, c[0x0][0x3c0] ;  /* 0x0000f000ff1a7b82 */ /* 0x000e300000000a00 */
[----:B------:R-:W2:Y:S01]  /*24d0*/  LDC.64 R12, c[0x0][0x3c8] ;  /* 0x0000f200ff0c7b82 */ /* 0x000ea20000000a00 */
[----:B0-----:R-:W-:-:S05]  /*24e0*/  IMAD.WIDE R26, R11, 0x4, R26 ;  /* 0x000000040b1a7825 */ /* 0x001fca00078e021a */
[----:B------:R-:W3:Y:S01]  /*24f0*/  LDG.E R31, desc[UR10][R26.64+0x4] ;  /* 0x0000040a1a1f7981 */ /* 0x000ee2000c1e1900 */
[----:B--2---:R-:W-:-:S03]  /*2500*/  IMAD.WIDE R12, R11, 0x4, R12 ;  /* 0x000000040b0c7825 */ /* 0x004fc600078e020c */
[----:B------:R-:W2:Y:S04]  /*2510*/  LDG.E R28, desc[UR10][R26.64] ;  /* 0x0000000a1a1c7981 */ /* 0x000ea8000c1e1900 */
[----:B------:R-:W4:Y:S04]  /*2520*/  LDG.E R33, desc[UR10][R12.64+0x4] ;  /* 0x0000040a0c217981 */ /* 0x000f28000c1e1900 */
[----:B------:R-:W4:Y:S01]  /*2530*/  LDG.E R10, desc[UR10][R12.64] ;  /* 0x0000000a0c0a7981 */ /* 0x000f22000c1e1900 */
[----:B------:R-:W-:Y:S01]  /*2540*/  FADD R11, -R0, 1 ;  /* 0x3f800000000b7421 */ /* 0x000fe20000000100 */
[----:B---3--:R-:W-:-:S04]  /*2550*/  FMUL R31, R31, R0 ;  /* 0x000000001f1f7220 */ /* 0x008fc80000400000 */
[----:B--2---:R-:W-:Y:S01]  /*2560*/  FFMA R28, R28, R11, R31 ;  /* 0x0000000b1c1c7223 */ /* 0x004fe2000000001f */
[----:B----4-:R-:W-:-:S04]  /*2570*/  FMUL R0, R33, R0 ;  /* 0x0000000021007220 */ /* 0x010fc80000400000 */
[----:B------:R-:W-:-:S07]  /*2580*/  FFMA R10, R11, R10, R0 ;  /* 0x0000000a0b0a7223 */ /* 0x000fce0000000000 */
.L_x_46:
[----:B------:R-:W-:Y:S05]  /*2590*/  BSYNC.RECONVERGENT B3 ;  /* 0x0000000000037941 */ /* 0x000fea0003800200 */
.L_x_44:
[----:B------:R-:W-:Y:S02]  /*25a0*/  HFMA2 R0, -RZ, RZ, 0.96630859375, -0.0022525787353515625 ;  /* 0x3bbb989dff007431 */ /* 0x000fe400000001ff */
[----:B------:R-:W-:Y:S01]  /*25b0*/  FMUL R5, R9, -R5 ;  /* 0x8000000509057220 */ /* 0x000fe20000400000 */
[----:B0-----:R-:W-:Y:S01]  /*25c0*/  MOV R11, 0x437c0000 ;  /* 0x437c0000000b7802 */ /* 0x001fe20000000f00 */
[----:B-----5:R-:W0:Y:S01]  /*25d0*/  MUFU.RCP R13, R28 ;  /* 0x0000001c000d7308 */ /* 0x020e220000001000 */
[----:B------:R-:W-:Y:S01]  /*25e0*/  BSSY.RECONVERGENT B3, `(.L_x_49) ;  /* 0x0000015000037945 */ /* 0x000fe20003800200 */
[----:B------:R-:W-:-:S06]  /*25f0*/  FFMA.SAT R0, R5, R0, 0.5 ;  /* 0x3f00000005007423 */ /* 0x000fcc0000002000 */
[----:B------:R-:W-:Y:S01]  /*2600*/  FCHK P0, R29, R28 ;  /* 0x0000001c1d007302 */ /* 0x000fe20000000000 */
[----:B------:R-:W-:-:S04]  /*2610*/  FFMA.RM R11, R0, R11, 12582913 ;  /* 0x4b400001000b7423 */ /* 0x000fc8000000400b */
[C---:B------:R-:W-:Y:S01]  /*2620*/  FADD R0, R11.reuse, -12583039 ;  /* 0xcb40007f0b007421 */ /* 0x040fe20000000000 */
[----:B------:R-:W-:-:S03]  /*2630*/  SHF.L.U32 R12, R11, 0x17, RZ ;  /* 0x000000170b0c7819 */ /* 0x000fc600000006ff */
[----:B------:R-:W-:-:S04]  /*2640*/  FFMA R0, R5, 1.4426950216293334961, -R0 ;  /* 0x3fb8aa3b05007823 */ /* 0x000fc80000000800 */
[----:B------:R-:W-:Y:S01]  /*2650*/  FFMA R5, R5, 1.925963033500011079e-08, R0 ;  /* 0x32a5706005057823 */ /* 0x000fe20000000000 */
[----:B0-----:R-:W-:-:S04]  /*2660*/  FFMA R0, R13, -R28, 1 ;  /* 0x3f8000000d007423 */ /* 0x001fc8000000081c */
[----:B------:R-:W-:Y:S01]  /*2670*/  FFMA R0, R13, R0, R13 ;  /* 0x000000000d007223 */ /* 0x000fe2000000000d */
[----:B------:R-:W0:Y:S03]  /*2680*/  MUFU.EX2 R5, R5 ;  /* 0x0000000500057308 */ /* 0x000e260000000800 */
[----:B------:R-:W-:-:S04]  /*2690*/  FFMA R13, R0, R29, RZ ;  /* 0x0000001d000d7223 */ /* 0x000fc800000000ff */
[----:B------:R-:W-:-:S04]  /*26a0*/  FFMA R26, R13, -R28, R29 ;  /* 0x8000001c0d1a7223 */ /* 0x000fc8000000001d */
[----:B------:R-:W-:Y:S01]  /*26b0*/  FFMA R0, R0, R26, R13 ;  /* 0x0000001a00007223 */ /* 0x000fe2000000000d */
[----:B0-----:R-:W-:-:S04]  /*26c0*/  FMUL R11, R5, R12 ;  /* 0x0000000c050b7220 */ /* 0x001fc80000400000 */
[----:B------:R-:W-:Y:S01]  /*26d0*/  FMUL R24, R24, R11 ;  /* 0x0000000b18187220 */ /* 0x000fe20000400000 */
[----:B------:R-:W-:Y:S06]  /*26e0*/  @!P0 BRA `(.L_x_50) ;  /* 0x0000000000108947 */ /* 0x000fec0003800000 */
[----:B------:R-:W-:Y:S02]  /*26f0*/  MOV R31, R29 ;  /* 0x0000001d001f7202 */ /* 0x000fe40000000f00 */
[----:B------:R-:W-:Y:S02]  /*2700*/  MOV R0, R28 ;  /* 0x0000001c00007202 */ /* 0x000fe40000000f00 */
[----:B------:R-:W-:-:S07]  /*2710*/  MOV R27, 0x2730 ;  /* 0x00002730001b7802 */ /* 0x000fce0000000f00 */
[----:B-1----:R-:W-:Y:S05]  /*2720*/  CALL.REL.NOINC `($__internal_1_$__cuda_sm3x_div_rn_noftz_f32_slowpath) ;  /* 0x0000000c00c87944 */ /* 0x002fea0003c00000 */
.L_x_50:
[----:B------:R-:W-:Y:S05]  /*2730*/  BSYNC.RECONVERGENT B3 ;  /* 0x0000000000037941 */ /* 0x000fea0003800200 */
.L_x_49:
[----:B------:R-:W-:Y:S02]  /*2740*/  HFMA2 R5, -RZ, RZ, 0.96630859375, -0.0022525787353515625 ;  /* 0x3bbb989dff057431 */ /* 0x000fe400000001ff */
[----:B------:R-:W-:Y:S01]  /*2750*/  FFMA R12, R10, R9, -R25 ;  /* 0x000000090a0c7223 */ /* 0x000fe20000000819 */
[----:B------:R-:W-:Y:S01]  /*2760*/  MOV R11, 0x437c0000 ;  /* 0x437c0000000b7802 */ /* 0x000fe20000000f00 */
[----:B-1----:R-:W-:Y:S01]  /*2770*/  FMUL R26, R9, -R8 ;  /* 0x80000008091a7220 */ /* 0x002fe20000400000 */
[----:B------:R-:W0:Y:S01]  /*2780*/  LDCU UR4, c[0x0][0x3b8] ;  /* 0x00007700ff0477ac */ /* 0x000e220008000800 */
[----:B------:R-:W-:Y:S04]  /*2790*/  STG.E.64 desc[UR10][R36.64], R20 ;  /* 0x0000001424007986 */ /* 0x000fe8000c101b0a */
[----:B------:R-:W-:Y:S01]  /*27a0*/  STG.E.64 desc[UR10][R36.64+0x8], R18 ;  /* 0x0000081224007986 */ /* 0x000fe2000c101b0a */
[-C--:B------:R-:W-:Y:S01]  /*27b0*/  FFMA.SAT R10, R12, R5.reuse, 0.5 ;  /* 0x3f0000000c0a7423 */ /* 0x080fe20000002005 */
[-C--:B------:R-:W-:Y:S01]  /*27c0*/  FFMA.SAT R8, R7, -R5.reuse, 0.5 ;  /* 0x3f00000007087423 */ /* 0x080fe20000002805 */
[----:B------:R-:W-:Y:S01]  /*27d0*/  FFMA.SAT R28, R6, -R5, 0.5 ;  /* 0x3f000000061c7423 */ /* 0x000fe20000002805 */
[----:B------:R-:W-:Y:S01]  /*27e0*/  STG.E.64 desc[UR10][R36.64+0x10], R16 ;  /* 0x0000101024007986 */ /* 0x000fe2000c101b0a */
[----:B------:R-:W-:Y:S01]  /*27f0*/  FFMA.RM R9, R10, R11, 12582913 ;  /* 0x4b4000010a097423 */ /* 0x000fe2000000400b */
[----:B------:R-:W-:Y:S01]  /*2800*/  FFMA.SAT R10, R26, R5, 0.5 ;  /* 0x3f0000001a0a7423 */ /* 0x000fe20000002005 */
[-C--:B------:R-:W-:Y:S01]  /*2810*/  FFMA.RM R8, R8, R11.reuse, 12582913 ;  /* 0x4b40000108087423 */ /* 0x080fe2000000400b */
[----:B------:R-:W-:Y:S01]  /*2820*/  STG.E.64 desc[UR10][R36.64+0x18], R14 ;  /* 0x0000180e24007986 */ /* 0x000fe2000c101b0a */
[----:B------:R-:W-:Y:S01]  /*2830*/  FADD R13, R9, -12583039 ;  /* 0xcb40007f090d7421 */ /* 0x000fe20000000000 */
[-C--:B------:R-:W-:Y:S01]  /*2840*/  FFMA.RM R10, R10, R11.reuse, 12582913 ;  /* 0x4b4000010a0a7423 */ /* 0x080fe2000000400b */
[----:B------:R-:W-:Y:S01]  /*2850*/  FADD R30, R8, -12583039 ;  /* 0xcb40007f081e7421 */ /* 0x000fe20000000000 */
[----:B------:R-:W-:Y:S01]  /*2860*/  FFMA.RM R11, R28, R11, 12582913 ;  /* 0x4b4000011c0b7423 */ /* 0x000fe2000000400b */
[----:B------:R-:W-:Y:S01]  /*2870*/  FFMA R13, R12, 1.4426950216293334961, -R13 ;  /* 0x3fb8aa3b0c0d7823 */ /* 0x000fe2000000080d */
[----:B------:R-:W-:Y:S01]  /*2880*/  FADD R25, R10, -12583039 ;  /* 0xcb40007f0a197421 */ /* 0x000fe20000000000 */
[----:B------:R-:W-:Y:S01]  /*2890*/  FFMA R30, R7, -1.4426950216293334961, -R30 ;  /* 0xbfb8aa3b071e7823 */ /* 0x000fe2000000081e */
[----:B------:R-:W-:Y:S01]  /*28a0*/  FADD R5, R11, -12583039 ;  /* 0xcb40007f0b057421 */ /* 0x000fe20000000000 */
[----:B------:R-:W-:Y:S01]  /*28b0*/  FFMA R12, R12, 1.925963033500011079e-08, R13 ;  /* 0x32a570600c0c7823 */ /* 0x000fe2000000000d */
[----:B------:R-:W-:Y:S01]  /*28c0*/  FFMA R25, R26, 1.4426950216293334961, -R25 ;  /* 0x3fb8aa3b1a197823 */ /* 0x000fe20000000819 */
[----:B------:R-:W-:Y:S01]  /*28d0*/  FFMA R30, R7, -1.925963033500011079e-08, R30 ;  /* 0xb2a57060071e7823 */ /* 0x000fe2000000001e */
[----:B------:R-:W-:Y:S01]  /*28e0*/  FFMA R7, R6, -1.4426950216293334961, -R5 ;  /* 0xbfb8aa3b06077823 */ /* 0x000fe20000000805 */
[----:B------:R-:W-:Y:S01]  /*28f0*/  SHF.L.U32 R9, R9, 0x17, RZ ;  /* 0x0000001709097819 */ /* 0x000fe200000006ff */
[----:B------:R-:W-:Y:S01]  /*2900*/  FFMA R25, R26, 1.925963033500011079e-08, R25 ;  /* 0x32a570601a197823 */ /* 0x000fe20000000019 */
[----:B------:R-:W1:Y:S01]  /*2910*/  MUFU.EX2 R12, R12 ;  /* 0x0000000c000c7308 */ /* 0x000e620000000800 */
[----:B------:R-:W-:Y:S01]  /*2920*/  FFMA R7, R6, -1.925963033500011079e-08, R7 ;  /* 0xb2a5706006077823 */ /* 0x000fe20000000007 */
[----:B------:R-:W-:Y:S01]  /*2930*/  SHF.L.U32 R10, R10, 0x17, RZ ;  /* 0x000000170a0a7819 */ /* 0x000fe200000006ff */
[----:B------:R-:W-:Y:S01]  /*2940*/  STG.E.64 desc[UR10][R36.64+0x28], R22 ;  /* 0x0000281624007986 */ /* 0x000fe2000c101b0a */
[----:B------:R-:W-:-:S02]  /*2950*/  SHF.L.U32 R8, R8, 0x17, RZ ;  /* 0x0000001708087819 */ /* 0x000fc400000006ff */
[----:B------:R-:W-:Y:S01]  /*2960*/  SHF.L.U32 R11, R11, 0x17, RZ ;  /* 0x000000170b0b7819 */ /* 0x000fe200000006ff */
[----:B------:R2:W-:Y:S01]  /*2970*/  STG.E desc[UR10][R36.64+0x20], R4 ;  /* 0x0000200424007986 */ /* 0x0005e2000c10190a */
[----:B------:R-:W3:Y:S08]  /*2980*/  MUFU.EX2 R25, R25 ;  /* 0x0000001900197308 */ /* 0x000ef00000000800 */
[----:B------:R-:W4:Y:S01]  /*2990*/  MUFU.EX2 R5, R30 ;  /* 0x0000001e00057308 */ /* 0x000f220000000800 */
[----:B-1----:R-:W-:-:S04]  /*29a0*/  FMUL R9, R9, R12 ;  /* 0x0000000c09097220 */ /* 0x002fc80000400000 */
[----:B------:R-:W-:-:S03]  /*29b0*/  FMUL R0, R9, R0 ;  /* 0x0000000009007220 */ /* 0x000fc60000400000 */
[----:B------:R1:W5:Y:S01]  /*29c0*/  MUFU.EX2 R6, R7 ;  /* 0x0000000700067308 */ /* 0x0003620000000800 */
[----:B---3--:R-:W-:-:S04]  /*29d0*/  FMUL R25, R10, R25 ;  /* 0x000000190a197220 */ /* 0x008fc80000400000 */
[----:B------:R-:W-:-:S04]  /*29e0*/  FMUL R0, R0, R25 ;  /* 0x0000001900007220 */ /* 0x000fc80000400000 */
[----:B0-----:R-:W-:Y:S01]  /*29f0*/  FADD R9, R0, -UR4 ;  /* 0x8000000400097e21 */ /* 0x001fe20008000000 */
[----:B-1----:R-:W-:Y:S01]  /*2a00*/  FADD R7, R24, -UR4 ;  /* 0x8000000418077e21 */ /* 0x002fe20008000000 */
[----:B----4-:R-:W-:-:S03]  /*2a10*/  FMUL R5, R8, R5 ;  /* 0x0000000508057220 */ /* 0x010fc60000400000 */
[----:B------:R-:W-:Y:S01]  /*2a20*/  FMNMX R8, RZ, R9, !PT ;  /* 0x00000009ff087209 */ /* 0x000fe20007800000 */
[----:B-----5:R-:W-:Y:S01]  /*2a30*/  FMUL R11, R11, R6 ;  /* 0x000000060b0b7220 */ /* 0x020fe20000400000 */
[----:B------:R-:W-:Y:S01]  /*2a40*/  FMNMX R6, RZ, R7, !PT ;  /* 0x00000007ff067209 */ /* 0x000fe20007800000 */
[----:B------:R-:W-:Y:S02]  /*2a50*/  FMUL R7, R0, R5 ;  /* 0x0000000500077220 */ /* 0x000fe40000400000 */
[----:B------:R-:W-:Y:S01]  /*2a60*/  FMUL R0, R5, R8 ;  /* 0x0000000805007220 */ /* 0x000fe20000400000 */
[----:B------:R-:W-:Y:S01]  /*2a70*/  FMUL R8, R24, R11 ;  /* 0x0000000b18087220 */ /* 0x000fe20000400000 */
[----:B------:R-:W-:Y:S01]  /*2a80*/  FMUL R11, R11, R6 ;  /* 0x000000060b0b7220 */ /* 0x000fe20000400000 */
[C---:B------:R-:W-:Y:S01]  /*2a90*/  FMUL R5, R7.reuse, R7 ;  /* 0x0000000707057220 */ /* 0x040fe20000400000 */
[-C--:B------:R-:W-:Y:S01]  /*2aa0*/  FMUL R10, R7, R0.reuse ;  /* 0x00000000070a7220 */ /* 0x080fe20000400000 */
[----:B------:R-:W-:Y:S01]  /*2ab0*/  FMUL R6, R0, R0 ;  /* 0x0000000000067220 */ /* 0x000fe20000400000 */
[C---:B--2---:R-:W-:Y:S01]  /*2ac0*/  FADD R4, R8.reuse, R7 ;  /* 0x0000000708047221 */ /* 0x044fe20000000000 */
[C---:B------:R-:W-:Y:S01]  /*2ad0*/  FFMA R7, R8.reuse, R8, R5 ;  /* 0x0000000808077223 */ /* 0x040fe20000000005 */
[-C--:B------:R-:W-:Y:S01]  /*2ae0*/  FFMA R8, R8, R11.reuse, R10 ;  /* 0x0000000b08087223 */ /* 0x080fe2000000000a */
[C---:B------:R-:W-:Y:S01]  /*2af0*/  FADD R0, R11.reuse, R0 ;  /* 0x000000000b007221 */ /* 0x040fe20000000000 */
[----:B------:R-:W-:-:S07]  /*2b00*/  FFMA R6, R11, R11, R6 ;  /* 0x0000000b0b067223 */ /* 0x000fce0000000006 */
.L_x_1:
[----:B------:R-:W-:Y:S05]  /*2b10*/  BSYNC.RECONVERGENT B0 ;  /* 0x0000000000007941 */ /* 0x000fea0003800200 */
.L_x_0:
[----:B------:R-:W0:Y:S01]  /*2b20*/  SHFL.DOWN PT, R5, R0, 0x10, 0x1f ;  /* 0x0a001f0000057f89 */ /* 0x000e2200000e0000 */
[----:B------:R-:W-:Y:S01]  /*2b30*/  ISETP.NE.AND P0, PT, R3, RZ, PT ;  /* 0x000000ff0300720c */ /* 0x000fe20003f05270 */
[----:B------:R-:W-:Y:S01]  /*2b40*/  BSSY.RECONVERGENT B0, `(.L_x_51) ;  /* 0x0000046000007945 */ /* 0x000fe20003800200 */
[----:B------:R-:W-:Y:S01]  /*2b50*/  ISETP.GT.U32.AND P1, PT, R2, 0x1f, PT ;  /* 0x0000001f0200780c */ /* 0x000fe20003f24070 */
[----:B------:R-:W1:Y:S04]  /*2b60*/  SHFL.DOWN PT, R9, R4, 0x10, 0x1f ;  /* 0x0a001f0004097f89 */ /* 0x000e6800000e0000 */
[----:B------:R-:W2:Y:S04]  /*2b70*/  SHFL.DOWN PT, R11, R6, 0x10, 0x1f ;  /* 0x0a001f00060b7f89 */ /* 0x000ea800000e0000 */
[----:B------:R-:W3:Y:S04]  /*2b80*/  SHFL.DOWN PT, R10, R7, 0x10, 0x1f ;  /* 0x0a001f00070a7f89 */ /* 0x000ee800000e0000 */
[----:B------:R-:W4:Y:S01]  /*2b90*/  SHFL.DOWN PT, R13, R8, 0x10, 0x1f ;  /* 0x0a001f00080d7f89 */ /* 0x000f2200000e0000 */
[----:B0-----:R-:W-:Y:S01]  /*2ba0*/  FADD R5, R5, R0 ;  /* 0x0000000005057221 */ /* 0x001fe20000000000 */
[----:B-1----:R-:W-:-:S04]  /*2bb0*/  FADD R9, R9, R4 ;  /* 0x0000000409097221 */ /* 0x002fc80000000000 */
[----:B------:R-:W0:Y:S01]  /*2bc0*/  SHFL.DOWN PT, R12, R5, 0x8, 0x1f ;  /* 0x09001f00050c7f89 */ /* 0x000e2200000e0000 */
[----:B--2---:R-:W-:-:S03]  /*2bd0*/  FADD R11, R11, R6 ;  /* 0x000000060b0b7221 */ /* 0x004fc60000000000 */
[----:B------:R-:W1:Y:S01]  /*2be0*/  SHFL.DOWN PT, R0, R9, 0x8, 0x1f ;  /* 0x09001f0009007f89 */ /* 0x000e6200000e0000 */
[----:B---3--:R-:W-:-:S03]  /*2bf0*/  FADD R10, R10, R7 ;  /* 0x000000070a0a7221 */ /* 0x008fc60000000000 */
[----:B------:R-:W2:Y:S01]  /*2c00*/  SHFL.DOWN PT, R4, R11, 0x8, 0x1f ;  /* 0x09001f000b047f89 */ /* 0x000ea200000e0000 */
[----:B----4-:R-:W-:-:S03]  /*2c10*/  FADD R13, R13, R8 ;  /* 0x000000080d0d7221 */ /* 0x010fc60000000000 */
        /* <DEDUP_REMOVED lines=33> */
[----:B-1----:R-:W-:Y:S01]  /*2e30*/  FADD R7, R12, R7 ;  /* 0x000000070c077221 */ /* 0x002fe20000000000 */
[----:B--2---:R-:W-:Y:S01]  /*2e40*/  FADD R5, R0, R5 ;  /* 0x0000000500057221 */ /* 0x004fe20000000000 */
[----:B---3--:R-:W-:Y:S01]  /*2e50*/  FADD R11, R13, R6 ;  /* 0x000000060d0b7221 */ /* 0x008fe20000000000 */
[----:B----4-:R-:W-:Y:S01]  /*2e60*/  FADD R9, R4, R9 ;  /* 0x0000000904097221 */ /* 0x010fe20000000000 */
[----:B------:R-:W-:Y:S06]  /*2e70*/  @P0 BRA `(.L_x_52) ;  /* 0x0000000000480947 */ /* 0x000fec0003800000 */
[----:B------:R-:W0:Y:S01]  /*2e80*/  S2UR UR8, SR_CgaCtaId ;  /* 0x00000000000879c3 */ /* 0x000e220000008800 */
[----:B------:R-:W-:Y:S01]  /*2e90*/  UMOV UR4, 0x400 ;  /* 0x0000040000047882 */ /* 0x000fe20000000000 */
[----:B------:R-:W-:Y:S01]  /*2ea0*/  SHF.R.U32.HI R2, RZ, 0x3, R2 ;  /* 0x00000003ff027819 */ /* 0x000fe20000011602 */
[----:B------:R-:W-:Y:S02]  /*2eb0*/  UIADD3 UR5, UPT, UPT, UR4, 0x80, URZ ;  /* 0x0000008004057890 */ /* 0x000fe4000fffe0ff */
[----:B------:R-:W-:Y:S01]  /*2ec0*/  UIADD3 UR6, UPT, UPT, UR4, 0x100, URZ ;  /* 0x0000010004067890 */ /* 0x000fe2000fffe0ff */
[----:B------:R-:W-:Y:S01]  /*2ed0*/  LOP3.LUT R2, R2, 0x7c, RZ, 0xc0, !PT ;  /* 0x0000007c02027812 */ /* 0x000fe200078ec0ff */
[----:B------:R-:W-:Y:S02]  /*2ee0*/  UIADD3 UR7, UPT, UPT, UR4, 0x180, URZ ;  /* 0x0000018004077890 */ /* 0x000fe4000fffe0ff */
[----:B0-----:R-:W-:Y:S02]  /*2ef0*/  ULEA UR9, UR8, UR4, 0x18 ;  /* 0x0000000408097291 */ /* 0x001fe4000f8ec0ff */
[----:B------:R-:W-:-:S02]  /*2f00*/  UIADD3 UR4, UPT, UPT, UR4, 0x200, URZ ;  /* 0x0000020004047890 */ /* 0x000fc4000fffe0ff */
[----:B------:R-:W-:Y:S02]  /*2f10*/  ULEA UR5, UR8, UR5, 0x18 ;  /* 0x0000000508057291 */ /* 0x000fe4000f8ec0ff */
[----:B------:R-:W-:Y:S02]  /*2f20*/  ULEA UR6, UR8, UR6, 0x18 ;  /* 0x0000000608067291 */ /* 0x000fe4000f8ec0ff */
[----:B------:R-:W-:Y:S01]  /*2f30*/  ULEA UR7, UR8, UR7, 0x18 ;  /* 0x0000000708077291 */ /* 0x000fe2000f8ec0ff */
[----:B------:R0:W-:Y:S01]  /*2f40*/  STS [R2+UR9], R15 ;  /* 0x0000000f02007988 */ /* 0x0001e20008000809 */
[----:B------:R-:W-:-:S03]  /*2f50*/  ULEA UR4, UR8, UR4, 0x18 ;  /* 0x0000000408047291 */ /* 0x000fc6000f8ec0ff */
[----:B------:R0:W-:Y:S04]  /*2f60*/  STS [R2+UR5], R7 ;  /* 0x0000000702007988 */ /* 0x0001e80008000805 */
[----:B------:R0:W-:Y:S04]  /*2f70*/  STS [R2+UR6], R5 ;  /* 0x0000000502007988 */ /* 0x0001e80008000806 */
[----:B------:R0:W-:Y:S04]  /*2f80*/  STS [R2+UR7], R11 ;  /* 0x0000000b02007988 */ /* 0x0001e80008000807 */
[----:B------:R0:W-:Y:S02]  /*2f90*/  STS [R2+UR4], R9 ;  /* 0x0000000902007988 */ /* 0x0001e40008000804 */
.L_x_52:
[----:B------:R-:W-:Y:S05]  /*2fa0*/  BSYNC.RECONVERGENT B0 ;  /* 0x0000000000007941 */ /* 0x000fea0003800200 */
.L_x_51:
[----:B------:R-:W-:Y:S06]  /*2fb0*/  BAR.SYNC.DEFER_BLOCKING 0x0 ;  /* 0x0000000000007b1d */ /* 0x000fec0000010000 */
[----:B------:R-:W-:Y:S05]  /*2fc0*/  @P1 EXIT ;  /* 0x000000000000194d */ /* 0x000fea0003800000 */
[----:B------:R-:W1:Y:S01]  /*2fd0*/  S2UR UR6, SR_CgaCtaId ;  /* 0x00000000000679c3 */ /* 0x000e620000008800 */
[----:B------:R-:W-:Y:S02]  /*2fe0*/  UMOV UR4, 0x400 ;  /* 0x0000040000047882 */ /* 0x000fe40000000000 */
[----:B------:R-:W-:Y:S02]  /*2ff0*/  UIADD3 UR5, UPT, UPT, UR4, 0x200, URZ ;  /* 0x0000020004057890 */ /* 0x000fe4000fffe0ff */
[----:B------:R-:W-:Y:S02]  /*3000*/  UIADD3 UR7, UPT, UPT, UR4, 0x180, URZ ;  /* 0x0000018004077890 */ /* 0x000fe4000fffe0ff */
[----:B------:R-:W-:Y:S02]  /*3010*/  UIADD3 UR8, UPT, UPT, UR4, 0x100, URZ ;  /* 0x0000010004087890 */ /* 0x000fe4000fffe0ff */
[----:B------:R-:W-:Y:S02]  /*3020*/  UIADD3 UR9, UPT, UPT, UR4, 0x80, URZ ;  /* 0x0000008004097890 */ /* 0x000fe4000fffe0ff */
[----:B-1----:R-:W-:-:S02]  /*3030*/  ULEA UR4, UR6, UR4, 0x18 ;  /* 0x0000000406047291 */ /* 0x002fc4000f8ec0ff */
[----:B------:R-:W-:Y:S02]  /*3040*/  ULEA UR5, UR6, UR5, 0x18 ;  /* 0x0000000506057291 */ /* 0x000fe4000f8ec0ff */
[----:B------:R-:W-:Y:S02]  /*3050*/  ULEA UR7, UR6, UR7, 0x18 ;  /* 0x0000000706077291 */ /* 0x000fe4000f8ec0ff */
[----:B------:R-:W-:Y:S01]  /*3060*/  ULEA UR8, UR6, UR8, 0x18 ;  /* 0x0000000806087291 */ /* 0x000fe2000f8ec0ff */
[C---:B0-----:R-:W-:Y:S01]  /*3070*/  LEA R5, R3.reuse, UR4, 0x2 ;  /* 0x0000000403057c11 */ /* 0x041fe2000f8e10ff */
[----:B------:R-:W-:Y:S01]  /*3080*/  ULEA UR9, UR6, UR9, 0x18 ;  /* 0x0000000906097291 */ /* 0x000fe2000f8ec0ff */
[C---:B------:R-:W-:Y:S02]  /*3090*/  LEA R0, R3.reuse, UR5, 0x2 ;  /* 0x0000000503007c11 */ /* 0x040fe4000f8e10ff */
[C---:B------:R-:W-:Y:S02]  /*30a0*/  LEA R2, R3.reuse, UR7, 0x2 ;  /* 0x0000000703027c11 */ /* 0x040fe4000f8e10ff */
[C---:B------:R-:W-:Y:S01]  /*30b0*/  LEA R4, R3.reuse, UR8, 0x2 ;  /* 0x0000000803047c11 */ /* 0x040fe2000f8e10ff */
[----:B------:R-:W0:Y:S01]  /*30c0*/  LDS R5, [R5] ;  /* 0x0000000005057984 */ /* 0x000e220000000800 */
[----:B------:R-:W-:-:S03]  /*30d0*/  LEA R3, R3, UR9, 0x2 ;  /* 0x0000000903037c11 */ /* 0x000fc6000f8e10ff */
[----:B------:R-:W1:Y:S04]  /*30e0*/  LDS R0, [R0] ;  /* 0x0000000000007984 */ /* 0x000e680000000800 */
[----:B------:R-:W2:Y:S04]  /*30f0*/  LDS R2, [R2] ;  /* 0x0000000002027984 */ /* 0x000ea80000000800 */
[----:B------:R-:W3:Y:S04]  /*3100*/  LDS R4, [R4] ;  /* 0x0000000004047984 */ /* 0x000ee80000000800 */
[----:B------:R-:W4:Y:S04]  /*3110*/  LDS R3, [R3] ;  /* 0x0000000003037984 */ /* 0x000f280000000800 */
[----:B0-----:R-:W0:Y:S04]  /*3120*/  SHFL.DOWN PT, R6, R5, 0x10, 0x1f ;  /* 0x0a001f0005067f89 */ /* 0x001e2800000e0000 */
[----:B-1----:R-:W1:Y:S04]  /*3130*/  SHFL.DOWN PT, R11, R0, 0x10, 0x1f ;  /* 0x0a001f00000b7f89 */ /* 0x002e6800000e0000 */
[----:B--2---:R-:W2:Y:S04]  /*3140*/  SHFL.DOWN PT, R9, R2, 0x10, 0x1f ;  /* 0x0a001f0002097f89 */ /* 0x004ea800000e0000 */
[----:B---3--:R-:W3:Y:S04]  /*3150*/  SHFL.DOWN PT, R7, R4, 0x10, 0x1f ;  /* 0x0a001f0004077f89 */ /* 0x008ee800000e0000 */
[----:B----4-:R-:W4:Y:S01]  /*3160*/  SHFL.DOWN PT, R8, R3, 0x10, 0x1f ;  /* 0x0a001f0003087f89 */ /* 0x010f2200000e0000 */
        /* <DEDUP_REMOVED lines=32> */
[----:B------:R0:W1:Y:S01]  /*3370*/  SHFL.DOWN PT, R17, R0, 0x1, 0x1f ;  /* 0x08201f0000117f89 */ /* 0x00006200000e0000 */
[----:B--2---:R-:W-:-:S03]  /*3380*/  FADD R14, R11, R8 ;  /* 0x000000080b0e7221 */ /* 0x004fc60000000000 */
[----:B------:R0:W2:Y:S01]  /*3390*/  SHFL.DOWN PT, R21, R16, 0x1, 0x1f ;  /* 0x08201f0010157f89 */ /* 0x0000a200000e0000 */
[----:B---3--:R-:W-:-:S03]  /*33a0*/  FADD R13, R3, R6 ;  /* 0x00000006030d7221 */ /* 0x008fc60000000000 */
[----:B------:R0:W3:Y:S01]  /*33b0*/  SHFL.DOWN PT, R19, R14, 0x1, 0x1f ;  /* 0x08201f000e137f89 */ /* 0x0000e200000e0000 */
[----:B----4-:R-:W-:-:S03]  /*33c0*/  FADD R12, R4, R9 ;  /* 0x00000009040c7221 */ /* 0x010fc60000000000 */
[----:B------:R0:W4:Y:S04]  /*33d0*/  SHFL.DOWN PT, R18, R13, 0x1, 0x1f ;  /* 0x08201f000d127f89 */ /* 0x00012800000e0000 */
[----:B------:R0:W0:Y:S01]  /*33e0*/  SHFL.DOWN PT, R15, R12, 0x1, 0x1f ;  /* 0x08201f000c0f7f89 */ /* 0x00002200000e0000 */
[----:B------:R-:W-:Y:S05]  /*33f0*/  @P0 EXIT ;  /* 0x000000000000094d */ /* 0x000fea0003800000 */
[----:B------:R-:W5:Y:S01]  /*3400*/  LDC.64 R2, c[0x0][0x380] ;  /* 0x0000e000ff027b82 */ /* 0x000f620000000a00 */
[----:B-1----:R-:W-:Y:S01]  /*3410*/  FADD R17, R0, R17 ;  /* 0x0000001100117221 */ /* 0x002fe20000000000 */
[----:B0-----:R-:W-:Y:S01]  /*3420*/  FADD R15, R12, R15 ;  /* 0x0000000f0c0f7221 */ /* 0x001fe20000000000 */
[----:B----4-:R-:W-:Y:S01]  /*3430*/  FADD R13, R13, R18 ;  /* 0x000000120d0d7221 */ /* 0x010fe20000000000 */
[----:B---3--:R-:W-:Y:S01]  /*3440*/  FADD R19, R14, R19 ;  /* 0x000000130e137221 */ /* 0x008fe20000000000 */
[----:B--2---:R-:W-:-:S03]  /*3450*/  FADD R21, R16, R21 ;  /* 0x0000001510157221 */ /* 0x004fc60000000000 */
[----:B------:R-:W0:Y:S08]  /*3460*/  LDC.64 R4, c[0x0][0x388] ;  /* 0x0000e200ff047b82 */ /* 0x000e300000000a00 */
[----:B------:R-:W1:Y:S08]  /*3470*/  LDC.64 R6, c[0x0][0x390] ;  /* 0x0000e400ff067b82 */ /* 0x000e700000000a00 */
[----:B------:R-:W2:Y:S01]  /*3480*/  LDC.64 R8, c[0x0][0x398] ;  /* 0x0000e600ff087b82 */ /* 0x000ea20000000a00 */
[----:B-----5:R-:W-:Y:S07]  /*3490*/  REDG.E.ADD.F32.FTZ.RN.STRONG.GPU desc[UR10][R2.64], R17 ;  /* 0x00000011020079a6 */ /* 0x020fee000c12f30a */
[----:B------:R-:W3:Y:S01]  /*34a0*/  LDC.64 R10, c[0x0][0x3a0] ;  /* 0x0000e800ff0a7b82 */ /* 0x000ee20000000a00 */
[----:B0-----:R-:W-:Y:S04]  /*34b0*/  REDG.E.ADD.F32.FTZ.RN.STRONG.GPU desc[UR10][R4.64], R15 ;  /* 0x0000000f040079a6 */ /* 0x001fe8000c12f30a */
[----:B-1----:R-:W-:Y:S04]  /*34c0*/  REDG.E.ADD.F32.FTZ.RN.STRONG.GPU desc[UR10][R6.64], R13 ;  /* 0x0000000d060079a6 */ /* 0x002fe8000c12f30a */
[----:B--2---:R-:W-:Y:S04]  /*34d0*/  REDG.E.ADD.F32.FTZ.RN.STRONG.GPU desc[UR10][R8.64], R19 ;  /* 0x00000013080079a6 */ /* 0x004fe8000c12f30a */
[----:B---3--:R-:W-:Y:S01]  /*34e0*/  REDG.E.ADD.F32.FTZ.RN.STRONG.GPU desc[UR10][R10.64], R21 ;  /* 0x000000150a0079a6 */ /* 0x008fe2000c12f30a */
[----:B------:R-:W-:Y:S05]  /*34f0*/  EXIT ;  /* 0x000000000000794d */ /* 0x000fea0003800000 */
        .weak           $__internal_0_$__cuda_sm20_sqrt_rn_f32_slowpath
        .type           $__internal_0_$__cuda_sm20_sqrt_rn_f32_slowpath,@function
        .size           $__internal_0_$__cuda_sm20_sqrt_rn_f32_slowpath,($__internal_1_$__cuda_sm3x_div_rn_noftz_f32_slowpath - $__internal_0_$__cuda_sm20_sqrt_rn_f32_slowpath)
$__internal_0_$__cuda_sm20_sqrt_rn_f32_slowpath:
[----:B------:R-:W-:-:S13]  /*3500*/  LOP3.LUT P0, RZ, R0, 0x7fffffff, RZ, 0xc0, !PT ;  /* 0x7fffffff00ff7812 */ /* 0x000fda000780c0ff */
[----:B------:R-:W-:Y:S01]  /*3510*/  @!P0 MOV R18, R0 ;  /* 0x0000000000128202 */ /* 0x000fe20000000f00 */
[----:B------:R-:W-:Y:S06]  /*3520*/  @!P0 BRA `(.L_x_53) ;  /* 0x0000000000408947 */ /* 0x000fec0003800000 */
[----:B------:R-:W-:-:S13]  /*3530*/  FSETP.GEU.FTZ.AND P0, PT, R0, RZ, PT ;  /* 0x000000ff0000720b */ /* 0x000fda0003f1e000 */
[----:B------:R-:W-:Y:S01]  /*3540*/  @!P0 MOV R18, 0x7fffffff ;  /* 0x7fffffff00128802 */ /* 0x000fe20000000f00 */
[----:B------:R-:W-:Y:S06]  /*3550*/  @!P0 BRA `(.L_x_53) ;  /* 0x0000000000348947 */ /* 0x000fec0003800000 */
[----:B------:R-:W-:-:S13]  /*3560*/  FSETP.GTU.FTZ.AND P0, PT, |R0|, +INF , PT ;  /* 0x7f8000000000780b */ /* 0x000fda0003f1c200 */
[----:B------:R-:W-:Y:S01]  /*3570*/  @P0 FADD.FTZ R18, R0, 1 ;  /* 0x3f80000000120421 */ /* 0x000fe20000010000 */
[----:B------:R-:W-:Y:S06]  /*3580*/  @P0 BRA `(.L_x_53) ;  /* 0x0000000000280947 */ /* 0x000fec0003800000 */
[----:B------:R-:W-:-:S13]  /*3590*/  FSETP.NEU.FTZ.AND P0, PT, |R0|, +INF , PT ;  /* 0x7f8000000000780b */ /* 0x000fda0003f1d200 */
[----:B------:R-:W-:-:S04]  /*35a0*/  @P0 FFMA R21, R0, 1.84467440737095516160e+19, RZ ;  /* 0x5f80000000150823 */ /* 0x000fc800000000ff */
[----:B------:R-:W0:Y:S02]  /*35b0*/  @P0 MUFU.RSQ R30, R21 ;  /* 0x00000015001e0308 */ /* 0x000e240000001400 */
[----:B0-----:R-:W-:Y:S01]  /*35c0*/  @P0 FMUL.FTZ R4, R21, R30 ;  /* 0x0000001e15040220 */ /* 0x001fe20000410000 */
[----:B------:R-:W-:-:S03]  /*35d0*/  @P0 FMUL.FTZ R11, R30, 0.5 ;  /* 0x3f0000001e0b0820 */ /* 0x000fc60000410000 */
[----:B------:R-:W-:-:S04]  /*35e0*/  @P0 FADD.FTZ R18, -R4, -RZ ;  /* 0x800000ff04120221 */ /* 0x000fc80000010100 */
[----:B------:R-:W-:Y:S01]  /*35f0*/  @P0 FFMA R31, R4, R18, R21 ;  /* 0x00000012041f0223 */ /* 0x000fe20000000015 */
[----:B------:R-:W-:-:S03]  /*3600*/  @!P0 MOV R18, R0 ;  /* 0x0000000000128202 */ /* 0x000fc60000000f00 */
[----:B------:R-:W-:-:S04]  /*3610*/  @P0 FFMA R11, R31, R11, R4 ;  /* 0x0000000b1f0b0223 */ /* 0x000fc80000000004 */
[----:B------:R-:W-:-:S07]  /*3620*/  @P0 FMUL.FTZ R18, R11, 2.3283064365386962891e-10 ;  /* 0x2f8000000b120820 */ /* 0x000fce0000410000 */
.L_x_53:
[----:B------:R-:W-:-:S04]  /*3630*/  HFMA2 R11, -RZ, RZ, 0, 0 ;  /* 0x00000000ff0b7431 */ /* 0x000fc800000001ff */
[----:B------:R-:W-:Y:S05]  /*3640*/  RET.REL.NODEC R10 `(_Z28simulate_ZBC_control_variatePfS_S_S_S_P17curandStateXORWOWfffPKfS3_) ;  /* 0xffffffc80a6c7950 */ /* 0x000fea0003c3ffff */
        .weak           $__internal_1_$__cuda_sm3x_div_rn_noftz_f32_slowpath
        .type           $__internal_1_$__cuda_sm3x_div_rn_noftz_f32_slowpath,@function
        .size           $__internal_1_$__cuda_sm3x_div_rn_noftz_f32_slowpath,(.L_x_76 - $__internal_1_$__cuda_sm3x_div_rn_noftz_f32_slowpath)
$__internal_1_$__cuda_sm3x_div_rn_noftz_f32_slowpath:
[----:B------:R-:W-:Y:S01]  /*3650*/  SHF.R.U32.HI R26, RZ, 0x17, R0 ;  /* 0x00000017ff1a7819 */ /* 0x000fe20000011600 */
[----:B------:R-:W-:Y:S01]  /*3660*/  BSSY.RECONVERGENT B1, `(.L_x_54) ;  /* 0x0000064000017945 */ /* 0x000fe20003800200 */
[----:B------:R-:W-:Y:S02]  /*3670*/  SHF.R.U32.HI R32, RZ, 0x17, R31 ;  /* 0x00000017ff207819 */ /* 0x000fe4000001161f */
[----:B------:R-:W-:Y:S02]  /*3680*/  LOP3.LUT R26, R26, 0xff, RZ, 0xc0, !PT ;  /* 0x000000ff1a1a7812 */ /* 0x000fe400078ec0ff */
[----:B------:R-:W-:Y:S02]  /*3690*/  LOP3.LUT R32, R32, 0xff, RZ, 0xc0, !PT ;  /* 0x000000ff20207812 */ /* 0x000fe400078ec0ff */
[----:B------:R-:W-:Y:S02]  /*36a0*/  IADD3 R30, PT, PT, R26, -0x1, RZ ;  /* 0xffffffff1a1e7810 */ /* 0x000fe40007ffe0ff */
[----:B------:R-:W-:-:S02]  /*36b0*/  IADD3 R28, PT, PT, R32, -0x1, RZ ;  /* 0xffffffff201c7810 */ /* 0x000fc40007ffe0ff */
[----:B------:R-:W-:Y:S02]  /*36c0*/  ISETP.GT.U32.AND P0, PT, R30, 0xfd, PT ;  /* 0x000000fd1e00780c */ /* 0x000fe40003f04070 */
[----:B------:R-:W-:Y:S02]  /*36d0*/  MOV R33, R31 ;  /* 0x0000001f00217202 */ /* 0x000fe40000000f00 */
[----:B------:R-:W-:-:S13]  /*36e0*/  ISETP.GT.U32.OR P0, PT, R28, 0xfd, P0 ;  /* 0x000000fd1c00780c */ /* 0x000fda0000704470 */
[----:B------:R-:W-:Y:S01]  /*36f0*/  @!P0 MOV R28, RZ ;  /* 0x000000ff001c8202 */ /* 0x000fe20000000f00 */
[----:B------:R-:W-:Y:S06]  /*3700*/  @!P0 BRA `(.L_x_55) ;  /* 0x0000000000608947 */ /* 0x000fec0003800000 */
[----:B------:R-:W-:Y:S02]  /*3710*/  FSETP.GTU.FTZ.AND P0, PT, |R31|, +INF , PT ;  /* 0x7f8000001f00780b */ /* 0x000fe40003f1c200 */
[----:B------:R-:W-:-:S04]  /*3720*/  FSETP.GTU.FTZ.AND P1, PT, |R0|, +INF , PT ;  /* 0x7f8000000000780b */ /* 0x000fc80003f3c200 */
[----:B------:R-:W-:-:S13]  /*3730*/  PLOP3.LUT P0, PT, P0, P1, PT, 0xf8, 0x8f ;  /* 0x00000000008f781c */ /* 0x000fda0000703f70 */
[----:B------:R-:W-:Y:S05]  /*3740*/  @P0 BRA `(.L_x_56) ;  /* 0x0000000400500947 */ /* 0x000fea0003800000 */
[----:B------:R-:W-:-:S13]  /*3750*/  LOP3.LUT P0, RZ, R0, 0x7fffffff, R33, 0xc8, !PT ;  /* 0x7fffffff00ff7812 */ /* 0x000fda000780c821 */
[----:B------:R-:W-:Y:S05]  /*3760*/  @!P0 BRA `(.L_x_57) ;  /* 0x0000000400408947 */ /* 0x000fea0003800000 */
[C---:B------:R-:W-:Y:S02]  /*3770*/  FSETP.NEU.FTZ.AND P4, PT, |R31|.reuse, +INF , PT ;  /* 0x7f8000001f00780b */ /* 0x040fe40003f9d200 */
[----:B------:R-:W-:Y:S02]  /*3780*/  FSETP.NEU.FTZ.AND P1, PT, |R0|, +INF , PT ;  /* 0x7f8000000000780b */ /* 0x000fe40003f3d200 */
[----:B------:R-:W-:-:S11]  /*3790*/  FSETP.NEU.FTZ.AND P0, PT, |R31|, +INF , PT ;  /* 0x7f8000001f00780b */ /* 0x000fd60003f1d200 */
[----:B------:R-:W-:Y:S05]  /*37a0*/  @!P1 BRA !P4, `(.L_x_57) ;  /* 0x0000000400309947 */ /* 0x000fea0006000000 */
[----:B------:R-:W-:-:S04]  /*37b0*/  LOP3.LUT P4, RZ, R33, 0x7fffffff, RZ, 0xc0, !PT ;  /* 0x7fffffff21ff7812 */ /* 0x000fc8000788c0ff */
[----:B------:R-:W-:-:S13]  /*37c0*/  PLOP3.LUT P1, PT, P1, P4, PT, 0x2f, 0xf2 ;  /* 0x0000000000f2781c */ /* 0x000fda0000f28577 */
[----:B------:R-:W-:Y:S05]  /*37d0*/  @P1 BRA `(.L_x_58) ;  /* 0x00000004001c1947 */ /* 0x000fea0003800000 */
[----:B------:R-:W-:-:S04]  /*37e0*/  LOP3.LUT P1, RZ, R0, 0x7fffffff, RZ, 0xc0, !PT ;  /* 0x7fffffff00ff7812 */ /* 0x000fc8000782c0ff */
[----:B------:R-:W-:-:S13]  /*37f0*/  PLOP3.LUT P0, PT, P0, P1, PT, 0x2f, 0xf2 ;  /* 0x0000000000f2781c */ /* 0x000fda0000702577 */
[----:B------:R-:W-:Y:S05]  /*3800*/  @P0 BRA `(.L_x_59) ;  /* 0x0000000400040947 */ /* 0x000fea0003800000 */
[----:B------:R-:W-:Y:S02]  /*3810*/  IADD3 R28, PT, PT, R32, -0x1, RZ ;  /* 0xffffffff201c7810 */ /* 0x000fe40007ffe0ff */
[----:B------:R-:W-:Y:S02]  /*3820*/  ISETP.GE.AND P1, PT, R30, RZ, PT ;  /* 0x000000ff1e00720c */ /* 0x000fe40003f26270 */
[----:B------:R-:W-:-:S11]  /*3830*/  ISETP.GE.AND P0, PT, R28, RZ, PT ;  /* 0x000000ff1c00720c */ /* 0x000fd60003f06270 */
[----:B------:R-:W-:Y:S02]  /*3840*/  @!P1 FFMA R0, R0, 1.84467440737095516160e+19, RZ ;  /* 0x5f80000000009823 */ /* 0x000fe400000000ff */
[----:B------:R-:W-:Y:S01]  /*3850*/  @P0 MOV R28, RZ ;  /* 0x000000ff001c0202 */ /* 0x000fe20000000f00 */
[----:B------:R-:W-:Y:S01]  /*3860*/  @!P0 FFMA R33, R31, 1.84467440737095516160e+19, RZ ;  /* 0x5f8000001f218823 */ /* 0x000fe200000000ff */
[----:B------:R-:W-:-:S04]  /*3870*/  @!P0 MOV R28, 0xffffffc0 ;  /* 0xffffffc0001c8802 */ /* 0x000fc80000000f00 */
[----:B------:R-:W-:-:S07]  /*3880*/  @!P1 IADD3 R28, PT, PT, R28, 0x40, RZ ;  /* 0x000000401c1c9810 */ /* 0x000fce0007ffe0ff */
.L_x_55:
[----:B------:R-:W-:Y:S01]  /*3890*/  LEA R30, R26, 0xc0800000, 0x17 ;  /* 0xc08000001a1e7811 */ /* 0x000fe200078eb8ff */
[----:B------:R-:W-:Y:S01]  /*38a0*/  BSSY.RECONVERGENT B2, `(.L_x_60) ;  /* 0x0000036000027945 */ /* 0x000fe20003800200 */
[----:B------:R-:W-:Y:S02]  /*38b0*/  IADD3 R32, PT, PT, R32, -0x7f, RZ ;  /* 0xffffff8120207810 */ /* 0x000fe40007ffe0ff */
[----:B------:R-:W-:-:S04]  /*38c0*/  IADD3 R0, PT, PT, -R30, R0, RZ ;  /* 0x000000001e007210 */ /* 0x000fc80007ffe1ff */
[----:B------:R-:W0:Y:S01]  /*38d0*/  MUFU.RCP R30, R0 ;  /* 0x00000000001e7308 */ /* 0x000e220000001000 */
[----:B------:R-:W-:-:S04]  /*38e0*/  FADD.FTZ R31, -R0, -RZ ;  /* 0x800000ff001f7221 */ /* 0x000fc80000010100 */
[----:B0-----:R-:W-:-:S04]  /*38f0*/  FFMA R0, R30, R31, 1 ;  /* 0x3f8000001e007423 */ /* 0x001fc8000000001f */
[----:B------:R-:W-:Y:S01]  /*3900*/  FFMA R30, R30, R0, R30 ;  /* 0x000000001e1e7223 */ /* 0x000fe2000000001e */
[----:B------:R-:W-:-:S04]  /*3910*/  IMAD R0, R32, -0x800000, R33 ;  /* 0xff80000020007824 */ /* 0x000fc800078e0221 */
[----:B------:R-:W-:-:S04]  /*3920*/  FFMA R33, R0, R30, RZ ;  /* 0x0000001e00217223 */ /* 0x000fc800000000ff */
[----:B------:R-:W-:-:S04]  /*3930*/  FFMA R34, R31, R33, R0 ;  /* 0x000000211f227223 */ /* 0x000fc80000000000 */
[----:B------:R-:W-:-:S04]  /*3940*/  FFMA R34, R30, R34, R33 ;  /* 0x000000221e227223 */ /* 0x000fc80000000021 */
[----:B------:R-:W-:Y:S01]  /*3950*/  FFMA R0, R31, R34, R0 ;  /* 0x000000221f007223 */ /* 0x000fe20000000000 */
[----:B------:R-:W-:-:S03]  /*3960*/  IADD3 R31, PT, PT, R32, 0x7f, -R26 ;  /* 0x0000007f201f7810 */ /* 0x000fc60007ffe81a */
[----:B------:R-:W-:Y:S01]  /*3970*/  FFMA R26, R30, R0, R34 ;  /* 0x000000001e1a7223 */ /* 0x000fe20000000022 */
[----:B------:R-:W-:-:S04]  /*3980*/  IADD3 R31, PT, PT, R31, R28, RZ ;  /* 0x0000001c1f1f7210 */ /* 0x000fc80007ffe0ff */
[----:B------:R-:W-:-:S04]  /*3990*/  SHF.R.U32.HI R28, RZ, 0x17, R26 ;  /* 0x00000017ff1c7819 */ /* 0x000fc8000001161a */
[----:B------:R-:W-:-:S04]  /*39a0*/  LOP3.LUT R28, R28, 0xff, RZ, 0xc0, !PT ;  /* 0x000000ff1c1c7812 */ /* 0x000fc800078ec0ff */
[----:B------:R-:W-:-:S04]  /*39b0*/  IADD3 R28, PT, PT, R28, R31, RZ ;  /* 0x0000001f1c1c7210 */ /* 0x000fc80007ffe0ff */
[----:B------:R-:W-:-:S04]  /*39c0*/  IADD3 R32, PT, PT, R28, -0x1, RZ ;  /* 0xffffffff1c207810 */ /* 0x000fc80007ffe0ff */
[----:B------:R-:W-:-:S13]  /*39d0*/  ISETP.GE.U32.AND P0, PT, R32, 0xfe, PT ;  /* 0x000000fe2000780c */ /* 0x000fda0003f06070 */
[----:B------:R-:W-:Y:S05]  /*39e0*/  @!P0 BRA `(.L_x_61) ;  /* 0x0000000000808947 */ /* 0x000fea0003800000 */
[----:B------:R-:W-:-:S13]  /*39f0*/  ISETP.GT.AND P0, PT, R28, 0xfe, PT ;  /* 0x000000fe1c00780c */ /* 0x000fda0003f04270 */
[----:B------:R-:W-:Y:S05]  /*3a00*/  @P0 BRA `(.L_x_62) ;  /* 0x00000000006c0947 */ /* 0x000fea0003800000 */
[----:B------:R-:W-:-:S13]  /*3a10*/  ISETP.GE.AND P0, PT, R28, 0x1, PT ;  /* 0x000000011c00780c */ /* 0x000fda0003f06270 */
[----:B------:R-:W-:Y:S05]  /*3a20*/  @P0 BRA `(.L_x_63) ;  /* 0x0000000000740947 */ /* 0x000fea0003800000 */
[----:B------:R-:W-:Y:S02]  /*3a30*/  ISETP.GE.AND P0, PT, R28, -0x18, PT ;  /* 0xffffffe81c00780c */ /* 0x000fe40003f06270 */
[----:B------:R-:W-:-:S11]  /*3a40*/  LOP3.LUT R26, R26, 0x80000000, RZ, 0xc0, !PT ;  /* 0x800000001a1a7812 */ /* 0x000fd600078ec0ff */
[----:B------:R-:W-:Y:S05]  /*3a50*/  @!P0 BRA `(.L_x_63) ;  /* 0x0000000000688947 */ /* 0x000fea0003800000 */
[CCC-:B------:R-:W-:Y:S01]  /*3a60*/  FFMA.RZ R31, R30.reuse, R0.reuse, R34.reuse ;  /* 0x000000001e1f7223 */ /* 0x1c0fe2000000c022 */
[CCC-:B------:R-:W-:Y:S01]  /*3a70*/  FFMA.RP R32, R30.reuse, R0.reuse, R34.reuse ;  /* 0x000000001e207223 */ /* 0x1c0fe20000008022 */
[----:B------:R-:W-:Y:S01]  /*3a80*/  FFMA.RM R0, R30, R0, R34 ;  /* 0x000000001e007223 */ /* 0x000fe20000004022 */
[C---:B------:R-:W-:Y:S02]  /*3a90*/  IADD3 R30, PT, PT, R28.reuse, 0x20, RZ ;  /* 0x000000201c1e7810 */ /* 0x040fe40007ffe0ff */
[----:B------:R-:W-:Y:S02]  /*3aa0*/  LOP3.LUT R31, R31, 0x7fffff, RZ, 0xc0, !PT ;  /* 0x007fffff1f1f7812 */ /* 0x000fe400078ec0ff */
[C---:B------:R-:W-:Y:S02]  /*3ab0*/  ISETP.NE.AND P4, PT, R28.reuse, RZ, PT ;  /* 0x000000ff1c00720c */ /* 0x040fe40003f85270 */
[----:B------:R-:W-:Y:S02]  /*3ac0*/  LOP3.LUT R31, R31, 0x800000, RZ, 0xfc, !PT ;  /* 0x008000001f1f7812 */ /* 0x000fe400078efcff */
[----:B------:R-:W-:-:S02]  /*3ad0*/  ISETP.NE.AND P1, PT, R28, RZ, PT ;  /* 0x000000ff1c00720c */ /* 0x000fc40003f25270 */
[----:B------:R-:W-:Y:S02]  /*3ae0*/  IADD3 R28, PT, PT, -R28, RZ, RZ ;  /* 0x000000ff1c1c7210 */ /* 0x000fe40007ffe1ff */
[----:B------:R-:W-:Y:S02]  /*3af0*/  SHF.L.U32 R30, R31, R30, RZ ;  /* 0x0000001e1f1e7219 */ /* 0x000fe400000006ff */
[----:B------:R-:W-:Y:S02]  /*3b00*/  FSETP.NEU.FTZ.AND P0, PT, R32, R0, PT ;  /* 0x000000002000720b */ /* 0x000fe40003f1d000 */
[----:B------:R-:W-:Y:S02]  /*3b10*/  SEL R28, R28, RZ, P4 ;  /* 0x000000ff1c1c7207 */ /* 0x000fe40002000000 */
[----:B------:R-:W-:Y:S02]  /*3b20*/  ISETP.NE.AND P1, PT, R30, RZ, P1 ;  /* 0x000000ff1e00720c */ /* 0x000fe40000f25270 */
[----:B------:R-:W-:-:S02]  /*3b30*/  SHF.R.U32.HI R31, RZ, R28, R31 ;  /* 0x0000001cff1f7219 */ /* 0x000fc4000001161f */
[----:B------:R-:W-:Y:S02]  /*3b40*/  PLOP3.LUT P0, PT, P0, P1, PT, 0xf8, 0x8f ;  /* 0x00000000008f781c */ /* 0x000fe40000703f70 */
[----:B------:R-:W-:Y:S02]  /*3b50*/  SHF.R.U32.HI R0, RZ, 0x1, R31 ;  /* 0x00000001ff007819 */ /* 0x000fe4000001161f */
[----:B------:R-:W-:-:S04]  /*3b60*/  SEL R28, RZ, 0x1, !P0 ;  /* 0x00000001ff1c7807 */ /* 0x000fc80004000000 */
[----:B------:R-:W-:-:S04]  /*3b70*/  LOP3.LUT R28, R28, 0x1, R0, 0xf8, !PT ;  /* 0x000000011c1c7812 */ /* 0x000fc800078ef800 */
[----:B------:R-:W-:-:S04]  /*3b80*/  LOP3.LUT R31, R28, R31, RZ, 0xc0, !PT ;  /* 0x0000001f1c1f7212 */ /* 0x000fc800078ec0ff */
[----:B------:R-:W-:-:S04]  /*3b90*/  IADD3 R31, PT, PT, R0, R31, RZ ;  /* 0x0000001f001f7210 */ /* 0x000fc80007ffe0ff */
[----:B------:R-:W-:Y:S01]  /*3ba0*/  LOP3.LUT R26, R31, R26, RZ, 0xfc, !PT ;  /* 0x0000001a1f1a7212 */ /* 0x000fe200078efcff */
[----:B------:R-:W-:Y:S06]  /*3bb0*/  BRA `(.L_x_63) ;  /* 0x0000000000107947 */ /* 0x000fec0003800000 */
.L_x_62:
[----:B------:R-:W-:-:S04]  /*3bc0*/  LOP3.LUT R26, R26, 0x80000000, RZ, 0xc0, !PT ;  /* 0x800000001a1a7812 */ /* 0x000fc800078ec0ff */
[----:B------:R-:W-:Y:S01]  /*3bd0*/  LOP3.LUT R26, R26, 0x7f800000, RZ, 0xfc, !PT ;  /* 0x7f8000001a1a7812 */ /* 0x000fe200078efcff */
[----:B------:R-:W-:Y:S06]  /*3be0*/  BRA `(.L_x_63) ;  /* 0x0000000000047947 */ /* 0x000fec0003800000 */
.L_x_61:
[----:B------:R-:W-:-:S07]  /*3bf0*/  LEA R26, R31, R26, 0x17 ;  /* 0x0000001a1f1a7211 */ /* 0x000fce00078eb8ff */
.L_x_63:
[----:B------:R-:W-:Y:S05]  /*3c00*/  BSYNC.RECONVERGENT B2 ;  /* 0x0000000000027941 */ /* 0x000fea0003800200 */
.L_x_60:
[----:B------:R-:W-:Y:S05]  /*3c10*/  BRA `(.L_x_64) ;  /* 0x0000000000207947 */ /* 0x000fea0003800000 */
.L_x_59:
[----:B------:R-:W-:-:S04]  /*3c20*/  LOP3.LUT R0, R0, 0x80000000, R33, 0x48, !PT ;  /* 0x8000000000007812 */ /* 0x000fc800078e4821 */
[----:B------:R-:W-:Y:S01]  /*3c30*/  LOP3.LUT R26, R0, 0x7f800000, RZ, 0xfc, !PT ;  /* 0x7f800000001a7812 */ /* 0x000fe200078efcff */
[----:B------:R-:W-:Y:S06]  /*3c40*/  BRA `(.L_x_64) ;  /* 0x0000000000147947 */ /* 0x000fec0003800000 */
.L_x_58:
[----:B------:R-:W-:Y:S01]  /*3c50*/  LOP3.LUT R26, R0, 0x80000000, R33, 0x48, !PT ;  /* 0x80000000001a7812 */ /* 0x000fe200078e4821 */
[----:B------:R-:W-:Y:S06]  /*3c60*/  BRA `(.L_x_64) ;  /* 0x00000000000c7947 */ /* 0x000fec0003800000 */
.L_x_57:
[----:B------:R-:W0:Y:S01]  /*3c70*/  MUFU.RSQ R26, -QNAN ;  /* 0xffc00000001a7908 */ /* 0x000e220000001400 */
[----:B------:R-:W-:Y:S05]  /*3c80*/  BRA `(.L_x_64) ;  /* 0x0000000000047947 */ /* 0x000fea0003800000 */
.L_x_56:
[----:B------:R-:W-:-:S07]  /*3c90*/  FADD.FTZ R26, R31, R0 ;  /* 0x000000001f1a7221 */ /* 0x000fce0000010000 */
.L_x_64:
[----:B------:R-:W-:Y:S05]  /*3ca0*/  BSYNC.RECONVERGENT B1 ;  /* 0x0000000000017941 */ /* 0x000fea0003800200 */
.L_x_54:
[----:B0-----:R-:W-:Y:S02]  /*3cb0*/  MOV R0, R26 ;  /* 0x0000001a00007202 */ /* 0x001fe40000000f00 */
[----:B------:R-:W-:Y:S01]  /*3cc0*/  MOV R26, R27 ;  /* 0x0000001b001a7202 */ /* 0x000fe20000000f00 */
[----:B------:R-:W-:-:S04]  /*3cd0*/  HFMA2 R27, -RZ, RZ, 0, 0 ;  /* 0x00000000ff1b7431 */ /* 0x000fc800000001ff */
[----:B------:R-:W-:Y:S05]  /*3ce0*/  RET.REL.NODEC R26 `(_Z28simulate_ZBC_control_variatePfS_S_S_S_P17curandStateXORWOWfffPKfS3_) ;  /* 0xffffffc01ac47950 */ /* 0x000fea0003c3ffff */
.L_x_65:
[----:B------:R-:W-:-:S00]  /*3cf0*/  BRA `(.L_x_65) ;  /* 0xfffffffc00fc7947 */ /* 0x000fc0000383ffff */
[----:B------:R-:W-:-:S00]  /*3d00*/  NOP ;  /* 0x0000000000007918 */ /* 0x000fc00000000000 */
[----:B------:R-:W-:-:S00]  /*3d10*/  NOP ;  /* 0x0000000000007918 */ /* 0x000fc00000000000 */
[----:B------:R-:W-:-:S00]  /*3d20*/  NOP ;  /* 0x0000000000007918 */ /* 0x000fc00000000000 */
[----:B------:R-:W-:-:S00]  /*3d30*/  NOP ;  /* 0x0000000000007918 */ /* 0x000fc00000000000 */
[----:B------:R-:W-:-:S00]  /*3d40*/  NOP ;  /* 0x0000000000007918 */ /* 0x000fc00000000000 */
[----:B------:R-:W-:-:S00]  /*3d50*/  NOP ;  /* 0x0000000000007918 */ /* 0x000fc00000000000 */
[----:B------:R-:W-:-:S00]  /*3d60*/  NOP ;  /* 0x0000000000007918 */ /* 0x000fc00000000000 */
[----:B------:R-:W-:-:S00]  /*3d70*/  NOP ;  /* 0x0000000000007918 */ /* 0x000fc00000000000 */
.L_x_76:


//--------------------- .text._Z8init_rngP17curandStateXORWOWm --------------------------
	.section	.text._Z8init_rngP17curandStateXORWOWm,"ax",@progbits
	.align	128
        .global         _Z8init_rngP17curandStateXORWOWm
        .type           _Z8init_rngP17curandStateXORWOWm,@function
        .size           _Z8init_rngP17curandStateXORWOWm,(.L_x_78 - _Z8init_rngP17curandStateXORWOWm)
        .other          _Z8init_rngP17curandStateXORWOWm,@"STO_CUDA_ENTRY STV_DEFAULT"
_Z8init_rngP17curandStateXORWOWm:
.text._Z8init_rngP17curandStateXORWOWm:
[----:B------:R-:W-:Y:S01]  /*0000*/  LDC R1, c[0x0][0x37c] ;  /* 0x0000df00ff017b82 */ /* 0x000fe20000000800 */
[----:B------:R-:W0:Y:S07]  /*0010*/  S2R R0, SR_TID.X ;  /* 0x0000000000007919 */ /* 0x000e2e0000002100 */
[----:B------:R-:W0:Y:S08]  /*0020*/  S2UR UR4, SR_CTAID.X ;  /* 0x00000000000479c3 */ /* 0x000e300000002500 */
[----:B------:R-:W0:Y:S02]  /*0030*/  LDC R13, c[0x0][0x360] ;  /* 0x0000d800ff0d7b82 */ /* 0x000e240000000800 */
[----:B0-----:R-:W-:-:S05]  /*0040*/  IMAD R13, R13, UR4, R0 ;  /* 0x000000040d0d7c24 */ /* 0x001fca000f8e0200 */
[----:B------:R-:W-:-:S13]  /*0050*/  ISETP.GT.AND P0, PT, R13, 0xfffff, PT ;  /* 0x000fffff0d00780c */ /* 0x000fda0003f04270 */
[----:B------:R-:W-:Y:S05]  /*0060*/  @P0 EXIT ;  /* 0x000000000000094d */ /* 0x000fea0003800000 */
[----:B------:R-:W0:Y:S01]  /*0070*/  LDC.64 R2, c[0x0][0x388] ;  /* 0x0000e200ff027b82 */ /* 0x000e220000000a00 */
[----:B------:R-:W1:Y:S01]  /*0080*/  LDCU.64 UR4, c[0x0][0x358] ;  /* 0x00006b00ff0477ac */ /* 0x000e620008000a00 */
[----:B------:R-:W-:Y:S01]  /*0090*/  ISETP.NE.AND P0, PT, R13, RZ, PT ;  /* 0x000000ff0d00720c */ /* 0x000fe20003f05270 */
[----:B------:R-:W-:Y:S05]  /*00a0*/  BSSY.RECONVERGENT B0, `(.L_x_66) ;  /* 0x00000e1000007945 */ /* 0x000fea0003800200 */
[----:B------:R-:W2:Y:S01]  /*00b0*/  LDC.64 R6, c[0x0][0x380] ;  /* 0x0000e000ff067b82 */ /* 0x000ea20000000a00 */
[----:B0-----:R-:W-:Y:S02]  /*00c0*/  LOP3.LUT R0, R2, 0xaad26b49, RZ, 0x3c, !PT ;  /* 0xaad26b4902007812 */ /* 0x001fe400078e3cff */
[----:B------:R-:W-:-:S03]  /*00d0*/  LOP3.LUT R2, R3, 0xf7dcefdd, RZ, 0x3c, !PT ;  /* 0xf7dcefdd03027812 */ /* 0x000fc600078e3cff */
[----:B------:R-:W-:Y:S02]  /*00e0*/  IMAD R0, R0, 0x4182bed5, RZ ;  /* 0x4182bed500007824 */ /* 0x000fe400078e02ff */
[----:B------:R-:W-:Y:S02]  /*00f0*/  IMAD R3, R2, -0x658354e5, RZ ;  /* 0x9a7cab1b02037824 */ /* 0x000fe400078e02ff */
[----:B--2---:R-:W-:Y:S01]  /*0100*/  IMAD.WIDE R6, R13, 0x30, R6 ;  /* 0x000000300d067825 */ /* 0x004fe200078e0206 */
[C---:B------:R-:W-:Y:S02]  /*0110*/  LOP3.LUT R8, R0.reuse, 0x159a55e5, RZ, 0x3c, !PT ;  /* 0x159a55e500087812 */ /* 0x040fe400078e3cff */
[C---:B------:R-:W-:Y:S01]  /*0120*/  IADD3 R4, PT, PT, R0.reuse, 0x64f0c9, R3 ;  /* 0x0064f0c900047810 */ /* 0x040fe20007ffe003 */
[C---:B------:R-:W-:Y:S01]  /*0130*/  VIADD R5, R0.reuse, 0x75bcd15 ;  /* 0x075bcd1500057836 */ /* 0x040fe20000000000 */
[----:B------:R-:W-:Y:S01]  /*0140*/  LOP3.LUT R10, R3, 0x5491333, RZ, 0x3c, !PT ;  /* 0x05491333030a7812 */ /* 0x000fe200078e3cff */
[----:B------:R-:W-:-:S02]  /*0150*/  VIADD R11, R0, 0x583f19 ;  /* 0x00583f19000b7836 */ /* 0x000fc40000000000 */
[----:B------:R-:W-:Y:S01]  /*0160*/  VIADD R9, R3, 0x1f123bb5 ;  /* 0x1f123bb503097836 */ /* 0x000fe20000000000 */
[----:B-1----:R0:W-:Y:S04]  /*0170*/  STG.E.64 desc[UR4][R6.64], R4 ;  /* 0x0000000406007986 */ /* 0x0021e8000c101b04 */
[----:B------:R0:W-:Y:S04]  /*0180*/  STG.E.64 desc[UR4][R6.64+0x8], R8 ;  /* 0x0000080806007986 */ /* 0x0001e8000c101b04 */
[----:B------:R0:W-:Y:S01]  /*0190*/  STG.E.64 desc[UR4][R6.64+0x10], R10 ;  /* 0x0000100a06007986 */ /* 0x0001e2000c101b04 */
[----:B------:R-:W-:Y:S05]  /*01a0*/  @!P0 BRA `(.L_x_67) ;  /* 0x0000000c00408947 */ /* 0x000fea0003800000 */
[----:B------:R-:W-:Y:S01]  /*01b0*/  SHF.R.S32.HI R0, RZ, 0x1f, R13 ;  /* 0x0000001fff007819 */ /* 0x000fe2000001140d */
[----:B------:R-:W-:-:S07]  /*01c0*/  IMAD.MOV.U32 R12, RZ, RZ, RZ ;  /* 0x000000ffff0c7224 */ /* 0x000fce00078e00ff */
.L_x_73:
[----:B-1----:R-:W-:Y:S01]  /*01d0*/  LOP3.LUT R2, R13, 0x3, RZ, 0xc0, !PT ;  /* 0x000000030d027812 */ /* 0x002fe200078ec0ff */
[----:B------:R-:W-:Y:S03]  /*01e0*/  BSSY.RECONVERGENT B1, `(.L_x_68) ;  /* 0x00000c6000017945 */ /* 0x000fe60003800200 */
[----:B------:R-:W-:-:S04]  /*01f0*/  ISETP.NE.U32.AND P0, PT, R2, RZ, PT ;  /* 0x000000ff0200720c */ /* 0x000fc80003f05070 */
[----:B------:R-:W-:-:S13]  /*0200*/  ISETP.NE.AND.EX P0, PT, RZ, RZ, PT, P0 ;  /* 0x000000ffff00720c */ /* 0x000fda0003f05300 */
[----:B------:R-:W-:Y:S05]  /*0210*/  @!P0 BRA `(.L_x_69) ;  /* 0x0000000c00088947 */ /* 0x000fea0003800000 */
[----:B0-----:R-:W0:Y:S01]  /*0220*/  LDC.64 R8, c[0x4][RZ] ;  /* 0x01000000ff087b82 */ /* 0x001e220000000a00 */
[----:B------:R-:W-:Y:S02]  /*0230*/  IMAD.MOV.U32 R14, RZ, RZ, RZ ;  /* 0x000000ffff0e7224 */ /* 0x000fe400078e00ff */
[----:B0-----:R-:W-:-:S07]  /*0240*/  IMAD.WIDE.U32 R8, R12, 0xc80, R8 ;  /* 0x00000c800c087825 */ /* 0x001fce00078e0008 */
.L_x_72:
[----:B-1----:R-:W-:Y:S01]  /*0250*/  IMAD.MOV.U32 R15, RZ, RZ, RZ ;  /* 0x000000ffff0f7224 */ /* 0x002fe200078e00ff */
[----:B------:R-:W-:Y:S01]  /*0260*/  CS2R R2, SRZ ;  /* 0x0000000000027805 */ /* 0x000fe2000001ff00 */
[----:B------:R-:W-:Y:S01]  /*0270*/  IMAD.MOV.U32 R17, RZ, RZ, RZ ;  /* 0x000000ffff117224 */ /* 0x000fe200078e00ff */
[----:B------:R-:W-:-:S07]  /*0280*/  CS2R R4, SRZ ;  /* 0x0000000000047805 */ /* 0x000fce000001ff00 */
.L_x_71:
[----:B------:R-:W-:-:S05]  /*0290*/  IMAD.WIDE.U32 R10, R17, 0x4, R6 ;  /* 0x00000004110a7825 */ /* 0x000fca00078e0006 */
[----:B------:R0:W5:Y:S01]  /*02a0*/  LDG.E R16, desc[UR4][R10.64+0x4] ;  /* 0x000004040a107981 */ /* 0x000162000c1e1900 */
[----:B------:R-:W-:-:S07]  /*02b0*/  IMAD.MOV.U32 R19, RZ, RZ, RZ ;  /* 0x000000ffff137224 */ /* 0x000fce00078e00ff */
.L_x_70:
[----:B-----5:R-:W-:Y:S01]  /*02c0*/  SHF.R.U32.HI R24, RZ, R19, R16 ;  /* 0x00000013ff187219 */ /* 0x020fe20000011610 */
[----:B0-----:R-:W-:-:S03]  /*02d0*/  IMAD.SHL.U32 R10, R17, 0x20, RZ ;  /* 0x00000020110a7824 */ /* 0x001fc600078e00ff */
[----:B------:R-:W-:Y:S01]  /*02e0*/  LOP3.LUT R11, R24, 0x1, RZ, 0xc0, !PT ;  /* 0x00000001180b7812 */ /* 0x000fe200078ec0ff */
[----:B------:R-:W-:-:S03]  /*02f0*/  IMAD.IADD R10, R10, 0x1, R19 ;  /* 0x000000010a0a7824 */ /* 0x000fc600078e0213 */
[----:B------:R-:W-:Y:S01]  /*0300*/  ISETP.NE.U32.AND P0, PT, R11, 0x1, PT ;  /* 0x000000010b00780c */ /* 0x000fe20003f05070 */
[----:B------:R-:W-:-:S03]  /*0310*/  IMAD R11, R10, 0x5, RZ ;  /* 0x000000050a0b7824 */ /* 0x000fc600078e02ff */
[----:B------:R-:W-:Y:S01]  /*0320*/  R2P PR, R24, 0x7e ;  /* 0x0000007e18007804 */ /* 0x000fe20000000000 */
[----:B------:R-:W-:-:S08]  /*0330*/  IMAD.WIDE.U32 R10, R11, 0x4, R8 ;  /* 0x000000040b0a7825 */ /* 0x000fd000078e0008 */
[----:B------:R-:W2:Y:S04]  /*0340*/  @!P0 LDG.E R18, desc[UR4][R10.64] ;  /* 0x000000040a128981 */ /* 0x000ea8000c1e1900 */
[----:B------:R-:W3:Y:S04]  /*0350*/  @!P0 LDG.E R20, desc[UR4][R10.64+0x10] ;  /* 0x000010040a148981 */ /* 0x000ee8000c1e1900 */
[----:B------:R-:W4:Y:S04]  /*0360*/  @P1 LDG.E R22, desc[UR4][R10.64+0x14] ;  /* 0x000014040a161981 */ /* 0x000f28000c1e1900 */
[----:B------:R-:W4:Y:S04]  /*0370*/  @P2 LDG.E R26, desc[UR4][R10.64+0x28] ;  /* 0x000028040a1a2981 */ /* 0x000f28000c1e1900 */
[----:B------:R-:W4:Y:S04]  /*0380*/  @!P0 LDG.E R21, desc[UR4][R10.64+0x4] ;  /* 0x000004040a158981 */ /* 0x000f28000c1e1900 */
[----:B------:R-:W4:Y:S04]  /*0390*/  @!P0 LDG.E R23, desc[UR4][R10.64+0xc] ;  /* 0x00000c040a178981 */ /* 0x000f28000c1e1900 */
[----:B------:R-:W4:Y:S04]  /*03a0*/  @P1 LDG.E R25, desc[UR4][R10.64+0x18] ;  /* 0x000018040a191981 */ /* 0x000f28000c1e1900 */
[----:B------:R-:W4:Y:S04]  /*03b0*/  @P3 LDG.E R28, desc[UR4][R10.64+0x3c] ;  /* 0x00003c040a1c3981 */ /* 0x000f28000c1e1900 */
[----:B------:R-:W4:Y:S01]  /*03c0*/  @P6 LDG.E R27, desc[UR4][R10.64+0x7c] ;  /* 0x00007c040a1b6981 */ /* 0x000f22000c1e1900 */
[----:B--2---:R-:W-:-:S03]  /*03d0*/  @!P0 LOP3.LUT R15, R15, R18, RZ, 0x3c, !PT ;  /* 0x000000120f0f8212 */ /* 0x004fc600078e3cff */
[----:B------:R-:W2:Y:S01]  /*03e0*/  @!P0 LDG.E R18, desc[UR4][R10.64+0x8] ;  /* 0x000008040a128981 */ /* 0x000ea2000c1e1900 */
[----:B---3--:R-:W-:-:S03]  /*03f0*/  @!P0 LOP3.LUT R3, R3, R20, RZ, 0x3c, !PT ;  /* 0x0000001403038212 */ /* 0x008fc600078e3cff */
[----:B------:R-:W3:Y:S01]  /*0400*/  @P1 LDG.E R20, desc[UR4][R10.64+0x24] ;  /* 0x000024040a141981 */ /* 0x000ee2000c1e1900 */
[----:B----4-:R-:W-:-:S03]  /*0410*/  @P1 LOP3.LUT R15, R15, R22, RZ, 0x3c, !PT ;  /* 0x000000160f0f1212 */ /* 0x010fc600078e3cff */
[----:B------:R-:W4:Y:S01]  /*0420*/  @P2 LDG.E R22, desc[UR4][R10.64+0x38] ;  /* 0x000038040a162981 */ /* 0x000f22000c1e1900 */
[----:B------:R-:W-:-:S03]  /*0430*/  @P2 LOP3.LUT R15, R15, R26, RZ, 0x3c, !PT ;  /* 0x0000001a0f0f2212 */ /* 0x000fc600078e3cff */
[----:B------:R-:W4:Y:S01]  /*0440*/  @P4 LDG.E R26, desc[UR4][R10.64+0x50] ;  /* 0x000050040a1a4981 */ /* 0x000f22000c1e1900 */
[----:B------:R-:W-:-:S03]  /*0450*/  @!P0 LOP3.LUT R4, R4, R21, RZ, 0x3c, !PT ;  /* 0x0000001504048212 */ /* 0x000fc600078e3cff */
[----:B------:R-:W4:Y:S01]  /*0460*/  @P1 LDG.E R21, desc[UR4][R10.64+0x20] ;  /* 0x000020040a151981 */ /* 0x000f22000c1e1900 */
[----:B------:R-:W-:-:S03]  /*0470*/  @!P0 LOP3.LUT R2, R2, R23, RZ, 0x3c, !PT ;  /* 0x0000001702028212 */ /* 0x000fc600078e3cff */
[----:B------:R-:W4:Y:S01]  /*0480*/  @P2 LDG.E R23, desc[UR4][R10.64+0x2c] ;  /* 0x00002c040a172981 */ /* 0x000f22000c1e1900 */
[----:B------:R-:W-:-:S03]  /*0490*/  @P1 LOP3.LUT R4, R4, R25, RZ, 0x3c, !PT ;  /* 0x0000001904041212 */ /* 0x000fc600078e3cff */
[----:B------:R-:W4:Y:S01]  /*04a0*/  @P2 LDG.E R25, desc[UR4][R10.64+0x34] ;  /* 0x000034040a192981 */ /* 0x000f22000c1e1900 */
[----:B--2---:R-:W-:-:S03]  /*04b0*/  @!P0 LOP3.LUT R5, R5, R18, RZ, 0x3c, !PT ;  /* 0x0000001205058212 */ /* 0x004fc600078e3cff */
[----:B------:R-:W2:Y:S01]  /*04c0*/  @P1 LDG.E R18, desc[UR4][R10.64+0x1c] ;  /* 0x00001c040a121981 */ /* 0x000ea2000c1e1900 */
[----:B---3--:R-:W-:-:S03]  /*04d0*/  @P1 LOP3.LUT R3, R3, R20, RZ, 0x3c, !PT ;  /* 0x0000001403031212 */ /* 0x008fc600078e3cff */
[----:B------:R-:W3:Y:S01]  /*04e0*/  @P2 LDG.E R20, desc[UR4][R10.64+0x30] ;  /* 0x000030040a142981 */ /* 0x000ee2000c1e1900 */
[----:B----4-:R-:W-:-:S03]  /*04f0*/  @P2 LOP3.LUT R3, R3, R22, RZ, 0x3c, !PT ;  /* 0x0000001603032212 */ /* 0x010fc600078e3cff */
[----:B------:R-:W4:Y:S01]  /*0500*/  @P3 LDG.E R22, desc[UR4][R10.64+0x4c] ;  /* 0x00004c040a163981 */ /* 0x000f22000c1e1900 */
[----:B------:R-:W-:-:S04]  /*0510*/  @P3 LOP3.LUT R15, R15, R28, RZ, 0x3c, !PT ;  /* 0x0000001c0f0f3212 */ /* 0x000fc800078e3cff */
[----:B------:R-:W-:Y:S02]  /*0520*/  @P4 LOP3.LUT R15, R15, R26, RZ, 0x3c, !PT ;  /* 0x0000001a0f0f4212 */ /* 0x000fe400078e3cff */
[----:B------:R-:W-:Y:S01]  /*0530*/  @P1 LOP3.LUT R2, R2, R21, RZ, 0x3c, !PT ;  /* 0x0000001502021212 */ /* 0x000fe200078e3cff */
[----:B------:R-:W4:Y:S04]  /*0540*/  @P5 LDG.E R26, desc[UR4][R10.64+0x64] ;  /* 0x000064040a1a5981 */ /* 0x000f28000c1e1900 */
[----:B------:R-:W4:Y:S01]  /*0550*/  @P3 LDG.E R21, desc[UR4][R10.64+0x40] ;  /* 0x000040040a153981 */ /* 0x000f22000c1e1900 */
[----:B------:R-:W-:Y:S02]  /*0560*/  @P2 LOP3.LUT R4, R4, R23, RZ, 0x3c, !PT ;  /* 0x0000001704042212 */ /* 0x000fe400078e3cff */
[----:B------:R-:W-:Y:S01]  /*0570*/  @P2 LOP3.LUT R2, R2, R25, RZ, 0x3c, !PT ;  /* 0x0000001902022212 */ /* 0x000fe200078e3cff */
[----:B------:R-:W4:Y:S04]  /*0580*/  @P3 LDG.E R23, desc[UR4][R10.64+0x48] ;  /* 0x000048040a173981 */ /* 0x000f28000c1e1900 */
[----:B------:R-:W4:Y:S01]  /*0590*/  @P4 LDG.E R25, desc[UR4][R10.64+0x54] ;  /* 0x000054040a194981 */ /* 0x000f22000c1e1900 */
[----:B--2---:R-:W-:-:S03]  /*05a0*/  @P1 LOP3.LUT R5, R5, R18, RZ, 0x3c, !PT ;  /* 0x0000001205051212 */ /* 0x004fc600078e3cff */
[----:B------:R-:W2:Y:S01]  /*05b0*/  @P3 LDG.E R18, desc[UR4][R10.64+0x44] ;  /* 0x000044040a123981 */ /* 0x000ea2000c1e1900 */
[----:B---3--:R-:W-:-:S03]  /*05c0*/  @P2 LOP3.LUT R5, R5, R20, RZ, 0x3c, !PT ;  /* 0x0000001405052212 */ /* 0x008fc600078e3cff */
[----:B------:R-:W3:Y:S01]  /*05d0*/  @P4 LDG.E R20, desc[UR4][R10.64+0x58] ;  /* 0x000058040a144981 */ /* 0x000ee2000c1e1900 */
[----:B----4-:R-:W-:-:S03]  /*05e0*/  @P3 LOP3.LUT R3, R3, R22, RZ, 0x3c, !PT ;  /* 0x0000001603033212 */ /* 0x010fc600078e3cff */
[----:B------:R-:W4:Y:S01]  /*05f0*/  @P4 LDG.E R22, desc[UR4][R10.64+0x60] ;  /* 0x000060040a164981 */ /* 0x000f22000c1e1900 */
[----:B------:R-:W-:Y:S02]  /*0600*/  LOP3.LUT P0, RZ, R24, 0x80, RZ, 0xc0, !PT ;  /* 0x0000008018ff7812 */ /* 0x000fe4000780c0ff */
[----:B------:R-:W-:Y:S02]  /*0610*/  @P5 LOP3.LUT R15, R15, R26, RZ, 0x3c, !PT ;  /* 0x0000001a0f0f5212 */ /* 0x000fe400078e3cff */
[----:B------:R-:W4:Y:S01]  /*0620*/  @P6 LDG.E R26, desc[UR4][R10.64+0x78] ;  /* 0x000078040a1a6981 */ /* 0x000f22000c1e1900 */
[----:B------:R-:W-:-:S03]  /*0630*/  @P3 LOP3.LUT R4, R4, R21, RZ, 0x3c, !PT ;  /* 0x0000001504043212 */ /* 0x000fc600078e3cff */
[----:B------:R-:W4:Y:S01]  /*0640*/  @P4 LDG.E R21, desc[UR4][R10.64+0x5c] ;  /* 0x00005c040a154981 */ /* 0x000f22000c1e1900 */
[----:B------:R-:W-:-:S03]  /*0650*/  @P3 LOP3.LUT R2, R2, R23, RZ, 0x3c, !PT ;  /* 0x0000001702023212 */ /* 0x000fc600078e3cff */
[----:B------:R-:W4:Y:S01]  /*0660*/  @P5 LDG.E R23, desc[UR4][R10.64+0x68] ;  /* 0x000068040a175981 */ /* 0x000f22000c1e1900 */
[----:B------:R-:W-:-:S03]  /*0670*/  @P4 LOP3.LUT R4, R4, R25, RZ, 0x3c, !PT ;  /* 0x0000001904044212 */ /* 0x000fc600078e3cff */
[----:B------:R-:W4:Y:S01]  /*0680*/  @P5 LDG.E R25, desc[UR4][R10.64+0x70] ;  /* 0x000070040a195981 */ /* 0x000f22000c1e1900 */
[----:B--2---:R-:W-:-:S03]  /*0690*/  @P3 LOP3.LUT R5, R5, R18, RZ, 0x3c, !PT ;  /* 0x0000001205053212 */ /* 0x004fc600078e3cff */
[----:B------:R-:W2:Y:S01]  /*06a0*/  @P5 LDG.E R18, desc[UR4][R10.64+0x6c] ;  /* 0x00006c040a125981 */ /* 0x000ea2000c1e1900 */
[----:B---3--:R-:W-:-:S03]  /*06b0*/  @P4 LOP3.LUT R5, R5, R20, RZ, 0x3c, !PT ;  /* 0x0000001405054212 */ /* 0x008fc600078e3cff */
[----:B------:R-:W3:Y:S01]  /*06c0*/  @P5 LDG.E R20, desc[UR4][R10.64+0x74] ;  /* 0x000074040a145981 */ /* 0x000ee2000c1e1900 */
[----:B----4-:R-:W-:-:S03]  /*06d0*/  @P4 LOP3.LUT R3, R3, R22, RZ, 0x3c, !PT ;  /* 0x0000001603034212 */ /* 0x010fc600078e3cff */
[----:B------:R-:W4:Y:S01]  /*06e0*/  @P0 LDG.E R22, desc[UR4][R10.64+0x8c] ;  /* 0x00008c040a160981 */ /* 0x000f22000c1e1900 */
[----:B------:R-:W-:-:S03]  /*06f0*/  @P6 LOP3.LUT R15, R15, R26, RZ, 0x3c, !PT ;  /* 0x0000001a0f0f6212 */ /* 0x000fc600078e3cff */
        /* <DEDUP_REMOVED lines=13> */
[----:B------:R-:W-:Y:S02]  /*07d0*/  @P6 LOP3.LUT R4, R4, R27, RZ, 0x3c, !PT ;  /* 0x0000001b04046212 */ /* 0x000fe400078e3cff */
[----:B------:R-:W-:Y:S02]  /*07e0*/  @P6 LOP3.LUT R2, R2, R21, RZ, 0x3c, !PT ;  /* 0x0000001502026212 */ /* 0x000fe400078e3cff */
[----:B------:R-:W-:Y:S02]  /*07f0*/  @P0 LOP3.LUT R4, R4, R23, RZ, 0x3c, !PT ;  /* 0x0000001704040212 */ /* 0x000fe400078e3cff */
[----:B------:R-:W-:Y:S02]  /*0800*/  @P0 LOP3.LUT R2, R2, R25, RZ, 0x3c, !PT ;  /* 0x0000001902020212 */ /* 0x000fe400078e3cff */
[----:B--2---:R-:W-:Y:S02]  /*0810*/  @P6 LOP3.LUT R5, R5, R18, RZ, 0x3c, !PT ;  /* 0x0000001205056212 */ /* 0x004fe400078e3cff */
[----:B---3--:R-:W-:-:S02]  /*0820*/  @P6 LOP3.LUT R3, R3, R20, RZ, 0x3c, !PT ;  /* 0x0000001403036212 */ /* 0x008fc400078e3cff */
[----:B----4-:R-:W-:Y:S02]  /*0830*/  @P0 LOP3.LUT R5, R5, R22, RZ, 0x3c, !PT ;  /* 0x0000001605050212 */ /* 0x010fe400078e3cff */
[----:B------:R-:W-:Y:S02]  /*0840*/  @P0 LOP3.LUT R3, R3, R26, RZ, 0x3c, !PT ;  /* 0x0000001a03030212 */ /* 0x000fe400078e3cff */
[----:B------:R-:W-:-:S13]  /*0850*/  R2P PR, R24.B1, 0x7f ;  /* 0x0000007f18007804 */ /* 0x000fda0000001000 */
[----:B------:R-:W2:Y:S04]  /*0860*/  @P0 LDG.E R18, desc[UR4][R10.64+0xa0] ;  /* 0x0000a0040a120981 */ /* 0x000ea8000c1e1900 */
[----:B------:R-:W3:Y:S04]  /*0870*/  @P1 LDG.E R22, desc[UR4][R10.64+0xb4] ;  /* 0x0000b4040a161981 */ /* 0x000ee8000c1e1900 */
[----:B------:R-:W4:Y:S04]  /*0880*/  @P2 LDG.E R26, desc[UR4][R10.64+0xc8] ;  /* 0x0000c8040a1a2981 */ /* 0x000f28000c1e1900 */
[----:B------:R-:W4:Y:S04]  /*0890*/  @P3 LDG.E R28, desc[UR4][R10.64+0xdc] ;  /* 0x0000dc040a1c3981 */ /* 0x000f28000c1e1900 */
[----:B------:R-:W4:Y:S04]  /*08a0*/  @P0 LDG.E R23, desc[UR4][R10.64+0xa4] ;  /* 0x0000a4040a170981 */ /* 0x000f28000c1e1900 */
[----:B------:R-:W4:Y:S04]  /*08b0*/  @P0 LDG.E R20, desc[UR4][R10.64+0xa8] ;  /* 0x0000a8040a140981 */ /* 0x000f28000c1e1900 */
[----:B------:R-:W4:Y:S04]  /*08c0*/  @P4 LDG.E R25, desc[UR4][R10.64+0xf0] ;  /* 0x0000f0040a194981 */ /* 0x000f28000c1e1900 */
        /* <DEDUP_REMOVED lines=21> */
[----:B------:R-:W-:Y:S02]  /*0a20*/  LOP3.LUT P0, RZ, R24, 0x8000, RZ, 0xc0, !PT ;  /* 0x0000800018ff7812 */ /* 0x000fe4000780c0ff */
[----:B----4-:R-:W-:Y:S01]  /*0a30*/  @P5 LOP3.LUT R15, R15, R26, RZ, 0x3c, !PT ;  /* 0x0000001a0f0f5212 */ /* 0x010fe200078e3cff */
[----:B------:R-:W4:Y:S04]  /*0a40*/  @P3 LDG.E R24, desc[UR4][R10.64+0xe4] ;  /* 0x0000e4040a183981 */ /* 0x000f28000c1e1900 */
[----:B------:R-:W2:Y:S01]  /*0a50*/  @P6 LDG.E R26, desc[UR4][R10.64+0x118] ;  /* 0x000118040a1a6981 */ /* 0x000ea2000c1e1900 */
        /* <DEDUP_REMOVED lines=8> */
[----:B---3--:R-:W-:-:S03]  /*0ae0*/  @P2 LOP3.LUT R3, R3, R22, RZ, 0x3c, !PT ;  /* 0x0000001603032212 */ /* 0x008fc600078e3cff */
[----:B------:R-:W3:Y:S01]  /*0af0*/  @P4 LDG.E R22, desc[UR4][R10.64+0x100] ;  /* 0x000100040a164981 */ /* 0x000ee2000c1e1900 */
[----:B--2---:R-:W-:-:S03]  /*0b00*/  @P6 LOP3.LUT R15, R15, R26, RZ, 0x3c, !PT ;  /* 0x0000001a0f0f6212 */ /* 0x004fc600078e3cff */
[----:B------:R-:W2:Y:S01]  /*0b10*/  @P0 LDG.E R26, desc[UR4][R10.64+0x12c] ;  /* 0x00012c040a1a0981 */ /* 0x000ea2000c1e1900 */
[----:B----4-:R-:W-:-:S03]  /*0b20*/  @P2 LOP3.LUT R2, R2, R23, RZ, 0x3c, !PT ;  /* 0x0000001702022212 */ /* 0x010fc600078e3cff */
[----:B------:R-:W4:Y:S01]  /*0b30*/  @P4 LDG.E R23, desc[UR4][R10.64+0xfc] ;  /* 0x0000fc040a174981 */ /* 0x000f22000c1e1900 */
[----:B------:R-:W-:-:S03]  /*0b40*/  @P2 LOP3.LUT R5, R5, R20, RZ, 0x3c, !PT ;  /* 0x0000001405052212 */ /* 0x000fc600078e3cff */
[----:B------:R-:W4:Y:S01]  /*0b50*/  @P4 LDG.E R20, desc[UR4][R10.64+0xf8] ;  /* 0x0000f8040a144981 */ /* 0x000f22000c1e1900 */
[----:B------:R-:W-:Y:S02]  /*0b60*/  @P3 LOP3.LUT R2, R2, R27, RZ, 0x3c, !PT ;  /* 0x0000001b02023212 */ /* 0x000fe400078e3cff */
[----:B------:R-:W-:Y:S01]  /*0b70*/  @P3 LOP3.LUT R4, R4, R25, RZ, 0x3c, !PT ;  /* 0x0000001904043212 */ /* 0x000fe200078e3cff */
[----:B------:R-:W4:Y:S01]  /*0b80*/  @P5 LDG.E R27, desc[UR4][R10.64+0x110] ;  /* 0x000110040a1b5981 */ /* 0x000f22000c1e1900 */
[----:B------:R-:W-:-:S03]  /*0b90*/  @P3 LOP3.LUT R5, R5, R24, RZ, 0x3c, !PT ;  /* 0x0000001805053212 */ /* 0x000fc600078e3cff */
[----:B------:R-:W4:Y:S04]  /*0ba0*/  @P5 LDG.E R25, desc[UR4][R10.64+0x108] ;  /* 0x000108040a195981 */ /* 0x000f28000c1e1900 */
        /* <DEDUP_REMOVED lines=19> */
[----:B------:R-:W-:-:S05]  /*0ce0*/  VIADD R19, R19, 0x10 ;  /* 0x0000001013137836 */ /* 0x000fca0000000000 */
[----:B------:R-:W-:Y:S02]  /*0cf0*/  ISETP.NE.AND P1, PT, R19, 0x20, PT ;  /* 0x000000201300780c */ /* 0x000fe40003f25270 */
[----:B------:R-:W-:Y:S02]  /*0d00*/  @P5 LOP3.LUT R3, R3, R18, RZ, 0x3c, !PT ;  /* 0x0000001203035212 */ /* 0x000fe400078e3cff */
[----:B------:R-:W-:Y:S02]  /*0d10*/  @P6 LOP3.LUT R4, R4, R21, RZ, 0x3c, !PT ;  /* 0x0000001504046212 */ /* 0x000fe400078e3cff */
[----:B---3--:R-:W-:-:S04]  /*0d20*/  @P6 LOP3.LUT R3, R3, R22, RZ, 0x3c, !PT ;  /* 0x0000001603036212 */ /* 0x008fc800078e3cff */
[----:B--2---:R-:W-:Y:S02]  /*0d30*/  @P0 LOP3.LUT R3, R3, R26, RZ, 0x3c, !PT ;  /* 0x0000001a03030212 */ /* 0x004fe400078e3cff */
[----:B----4-:R-:W-:Y:S02]  /*0d40*/  @P6 LOP3.LUT R2, R2, R23, RZ, 0x3c, !PT ;  /* 0x0000001702026212 */ /* 0x010fe400078e3cff */
[----:B------:R-:W-:Y:S02]  /*0d50*/  @P6 LOP3.LUT R5, R5, R20, RZ, 0x3c, !PT ;  /* 0x0000001405056212 */ /* 0x000fe400078e3cff */
[----:B------:R-:W-:Y:S02]  /*0d60*/  @P0 LOP3.LUT R2, R2, R27, RZ, 0x3c, !PT ;  /* 0x0000001b02020212 */ /* 0x000fe400078e3cff */
[----:B------:R-:W-:Y:S02]  /*0d70*/  @P0 LOP3.LUT R4, R4, R25, RZ, 0x3c, !PT ;  /* 0x0000001904040212 */ /* 0x000fe400078e3cff */
[----:B------:R-:W-:Y:S01]  /*0d80*/  @P0 LOP3.LUT R5, R5, R24, RZ, 0x3c, !PT ;  /* 0x0000001805050212 */ /* 0x000fe200078e3cff */
[----:B------:R-:W-:Y:S06]  /*0d90*/  @P1 BRA `(.L_x_70) ;  /* 0xfffffff400481947 */ /* 0x000fec000383ffff */
[----:B------:R-:W-:-:S05]  /*0da0*/  VIADD R17, R17, 0x1 ;  /* 0x0000000111117836 */ /* 0x000fca0000000000 */
[----:B------:R-:W-:-:S13]  /*0db0*/  ISETP.NE.AND P0, PT, R17, 0x5, PT ;  /* 0x000000051100780c */ /* 0x000fda0003f05270 */
[----:B------:R-:W-:Y:S05]  /*0dc0*/  @P0 BRA `(.L_x_71) ;  /* 0xfffffff400300947 */ /* 0x000fea000383ffff */
[----:B------:R1:W-:Y:S01]  /*0dd0*/  STG.E.64 desc[UR4][R6.64+0x8], R4 ;  /* 0x0000080406007986 */ /* 0x0003e2000c101b04 */
[----:B------:R-:W-:Y:S01]  /*0de0*/  VIADD R14, R14, 0x1 ;  /* 0x000000010e0e7836 */ /* 0x000fe20000000000 */
[----:B------:R-:W-:Y:S02]  /*0df0*/  LOP3.LUT R11, R13, 0x3, RZ, 0xc0, !PT ;  /* 0x000000030d0b7812 */ /* 0x000fe400078ec0ff */
[----:B------:R1:W-:Y:S02]  /*0e00*/  STG.E.64 desc[UR4][R6.64+0x10], R2 ;  /* 0x0000100206007986 */ /* 0x0003e4000c101b04 */
[----:B------:R-:W-:Y:S02]  /*0e10*/  ISETP.GE.U32.AND P0, PT, R14, R11, PT ;  /* 0x0000000b0e00720c */ /* 0x000fe40003f06070 */
[----:B------:R1:W-:Y:S11]  /*0e20*/  STG.E desc[UR4][R6.64+0x4], R15 ;  /* 0x0000040f06007986 */ /* 0x0003f6000c101904 */
[----:B------:R-:W-:Y:S05]  /*0e30*/  @!P0 BRA `(.L_x_72) ;  /* 0xfffffff400048947 */ /* 0x000fea000383ffff */
.L_x_69:
[----:B------:R-:W-:Y:S05]  /*0e40*/  BSYNC.RECONVERGENT B1 ;  /* 0x0000000000017941 */ /* 0x000fea0003800200 */
.L_x_68:
[C---:B------:R-:W-:Y:S01]  /*0e50*/  ISETP.GT.U32.AND P0, PT, R13.reuse, 0x3, PT ;  /* 0x000000030d00780c */ /* 0x040fe20003f04070 */
[----:B------:R-:W-:Y:S01]  /*0e60*/  VIADD R12, R12, 0x1 ;  /* 0x000000010c0c7836 */ /* 0x000fe20000000000 */
[--C-:B------:R-:W-:Y:S02]  /*0e70*/  SHF.R.U64 R13, R13, 0x2, R0.reuse ;  /* 0x000000020d0d7819 */ /* 0x100fe40000001200 */
[----:B------:R-:W-:Y:S02]  /*0e80*/  ISETP.GT.U32.AND.EX P0, PT, R0, RZ, PT, P0 ;  /* 0x000000ff0000720c */ /* 0x000fe40003f04100 */
[----:B------:R-:W-:-:S11]  /*0e90*/  SHF.R.U32.HI R0, RZ, 0x2, R0 ;  /* 0x00000002ff007819 */ /* 0x000fd60000011600 */
[----:B------:R-:W-:Y:S05]  /*0ea0*/  @P0 BRA `(.L_x_73) ;  /* 0xfffffff000c80947 */ /* 0x000fea000383ffff */
.L_x_67:
[----:B------:R-:W-:Y:S05]  /*0eb0*/  BSYNC.RECONVERGENT B0 ;  /* 0x0000000000007941 */ /* 0x000fea0003800200 */
.L_x_66:
[----:B------:R-:W-:Y:S04]  /*0ec0*/  STG.E.64 desc[UR4][R6.64+0x18], RZ ;  /* 0x000018ff06007986 */ /* 0x000fe8000c101b04 */
[----:B------:R-:W-:Y:S04]  /*0ed0*/  STG.E desc[UR4][R6.64+0x20], RZ ;  /* 0x000020ff06007986 */ /* 0x000fe8000c101904 */
[----:B------:R-:W-:Y:S01]  /*0ee0*/  STG.E.64 desc[UR4][R6.64+0x28], RZ ;  /* 0x000028ff06007986 */ /* 0x000fe2000c101b04 */
[----:B------:R-:W-:Y:S05]  /*0ef0*/  EXIT ;  /* 0x000000000000794d */ /* 0x000fea0003800000 */
.L_x_74:
        /* <DEDUP_REMOVED lines=16> */
.L_x_78:


//--------------------- .nv.global.init           --------------------------
	.section	.nv.global.init,"aw",@progbits
	.align	4
.nv.global.init:
	.type		mrg32k3aM1SubSeq,@object
	.size		mrg32k3aM1SubSeq,(mrg32k3aM2SubSeq - mrg32k3aM1SubSeq)
mrg32k3aM1SubSeq:
        /*0000*/ 	.byte	0x0b, 0xcc, 0xee, 0x04, 0x73, 0x29, 0x8b, 0x6f, 0xf6, 0x53, 0x03, 0xf6, 0x23, 0xf6, 0xea, 0xda
        /* <DEDUP_REMOVED lines=125> */
	.type		mrg32k3aM2SubSeq,@object
	.size		mrg32k3aM2SubSeq,(mrg32k3aM1 - mrg32k3aM2SubSeq)
mrg32k3aM2SubSeq:
        /* <DEDUP_REMOVED lines=126> */
	.type		mrg32k3aM1,@object
	.size		mrg32k3aM1,(mrg32k3aM1Seq - mrg32k3aM1)
mrg32k3aM1:
        /* <DEDUP_REMOVED lines=144> */
	.type		mrg32k3aM1Seq,@object
	.size		mrg32k3aM1Seq,(mrg32k3aM2 - mrg32k3aM1Seq)
mrg32k3aM1Seq:
        /* <DEDUP_REMOVED lines=144> */
	.type		mrg32k3aM2,@object
	.size		mrg32k3aM2,(mrg32k3aM2Seq - mrg32k3aM2)
mrg32k3aM2:
        /* <DEDUP_REMOVED lines=144> */
	.type		mrg32k3aM2Seq,@object
	.size		mrg32k3aM2Seq,(precalc_xorwow_matrix - mrg32k3aM2Seq)
mrg32k3aM2Seq:
        /* <DEDUP_REMOVED lines=144> */
	.type		precalc_xorwow_matrix,@object
	.size		precalc_xorwow_matrix,(precalc_xorwow_offset_matrix - precalc_xorwow_matrix)
precalc_xorwow_matrix:
        /* <DEDUP_REMOVED lines=6400> */
	.type		precalc_xorwow_offset_matrix,@object
	.size		precalc_xorwow_offset_matrix,(.L_1 - precalc_xorwow_offset_matrix)
precalc_xorwow_offset_matrix:
        /* <DEDUP_REMOVED lines=6400> */
.L_1:


//--------------------- .nv.shared._Z28simulate_ZBC_control_variatePfS_S_S_S_P17curandStateXORWOWfffPKfS3_ --------------------------
	.section	.nv.shared._Z28simulate_ZBC_control_variatePfS_S_S_S_P17curandStateXORWOWfffPKfS3_,"aw",@nobits
	.sectionflags	@""
	.align	4
.nv.shared._Z28simulate_ZBC_control_variatePfS_S_S_S_P17curandStateXORWOWfffPKfS3_:
	.zero		1664


//--------------------- .nv.shared.reserved.0     --------------------------
	.section	.nv.shared.reserved.0,"aw",@nobits
	.weak		__nv_reservedSMEM_offset_0_alias
	.size		__nv_reservedSMEM_offset_0_alias, 0, 64
	.other		__nv_reservedSMEM_offset_0_alias,@"STO_CUDA_RESERVED_SHARED STV_DEFAULT"
__nv_reservedSMEM_offset_0_alias:
	.zero		0
	.zero		64


//--------------------- .nv.constant0._Z28simulate_ZBC_control_variatePfS_S_S_S_P17curandStateXORWOWfffPKfS3_ --------------------------
	.section	.nv.constant0._Z28simulate_ZBC_control_variatePfS_S_S_S_P17curandStateXORWOWfffPKfS3_,"a",@progbits
	.sectionflags	@""
	.align	4
.nv.constant0._Z28simulate_ZBC_control_variatePfS_S_S_S_P17curandStateXORWOWfffPKfS3_:
	.zero		976


//--------------------- .nv.constant0._Z8init_rngP17curandStateXORWOWm --------------------------
	.section	.nv.constant0._Z8init_rngP17curandStateXORWOWm,"a",@progbits
	.sectionflags	@""
	.align	4
.nv.constant0._Z8init_rngP17curandStateXORWOWm:
	.zero		912


//--------------------- SYMBOLS --------------------------

	.type		.nv.reservedSmem.offset0,@object
	.size		.nv.reservedSmem.offset0,0x4
	.type		.nv.reservedSmem.cap,@object
	.size		.nv.reservedSmem.cap,0x4
